	.target	sm_100a

	.elftype	@"ET_EXEC"


//--------------------- .note.nv.tkinfo           --------------------------
	.section	.note.nv.tkinfo,"",@"SHT_NOTE"
	.sectionflags	@"SHF_NOTE_NV_TKINFO"
	.tkinfo
        /*0018*/ 	.word	0x00000002
        /*0030*/ 	.string	""
        /*0030*/ 	.string	"ptxas"
        /*0030*/ 	.string	"Cuda compilation tools, release 13.0, V13.0.88"
        /*0030*/ 	.string	"Build cuda_13.0.r13.0/compiler.36424714_0"
        /*0030*/ 	.string	"-arch sm_100a -m 64 "



//--------------------- .note.nv.cuinfo           --------------------------
	.section	.note.nv.cuinfo,"",@"SHT_NOTE"
	.sectionflags	@"SHF_NOTE_NV_CUINFO"
        /*0018*/ 	.short	0x0002
        /*001a*/ 	.short	0x0064
        /*001c*/ 	.short	0x0082
	.zero		2


//--------------------- .nv.info                  --------------------------
	.section	.nv.info,"",@"SHT_CUDA_INFO"
	.align	4


	//----- nvinfo : EIATTR_REGCOUNT
	.align		4
        /*0000*/ 	.byte	0x04, 0x2f
        /*0002*/ 	.short	(.L_20 - .L_19)
	.align		4
.L_19:
        /*0004*/ 	.word	index@(_ZN7cutlass13device_kernelINS_4gemm6kernel13GemmUniversalIN4cute5tupleIJiiiiEEENS1_10collective13CollectiveMmaINS1_35MainloopSm100TmaUmmaWarpSpecializedILi5ELi2ELi4ENS5_IJNS4_1CILi1EEESB_SB_EEEEENS5_IJNSA_ILi64EEENSA_ILi256EEENSA_ILi128EEEEEEaNS5_IJSB_llEEEaSI_NS4_8TiledMMAINS4_8MMA_AtomIJNS4_15SM100_MMA_S8_SSIaaiLi64ELi256ELNS4_4UMMA5MajorE1ELSN_1ELNSM_8SaturateE0EEEEEENS4_6LayoutISC_NS5_IJNSA_ILi0EEESS_SS_EEEEENS5_IJNS4_10UnderscoreESV_SV_EEEEENS4_13SM90_TMA_LOADENS4_14ComposedLayoutINS4_7SwizzleILi2ELi4ELi3EEENS4_18smem_ptr_flag_bitsILi8EEENSR_INS5_IJSE_NSA_ILi8EEEEEENS5_IJSB_SE_EEEEEEEvNS4_8identityESY_NSZ_INS10_ILi3ELi4ELi3EEES13_NSR_INS5_IJSG_S14_EEENS5_IJSB_SG_EEEEEEEvS19_EENS_8epilogue10collective18CollectiveEpilogueINS1G_23Sm100TmaWarpSpecializedILi4ELi2ELi32ELb0ELb0EEEJSH_NS5_IJNSR_ISE_SB_EES1L_EEEaNS5_IJlSB_lEEEaS1N_NS1G_6fusion15FusionCallbacksIS1K_NS1O_17LinearCombinationIaiaiLNS_15FloatRoundStyleE2EEESH_S1M_JEEENS4_5SM1004TMEM4LOAD26SM100_TMEM_LOAD_16dp32b32xESY_NSZ_IS11_S13_NSR_INS5_IJS14_SE_EEENS5_IJSE_SB_EEEEEEENS4_39AutoVectorizingCopyWithAssumedAlignmentILi128EEENS4_14SM90_TMA_STOREES21_S23_S23_EEEvvEEEEvNT_6ParamsE)
        /*0008*/ 	.word	0x0000007a


	//----- nvinfo : EIATTR_FRAME_SIZE
	.align		4
.L_20:
        /*000c*/ 	.byte	0x04, 0x11
        /*000e*/ 	.short	(.L_22 - .L_21)
	.align		4
.L_21:
        /*0010*/ 	.word	index@($__internal_2_$__cuda_sm10x_tcgen05_guardrail_trap_unallocated_columns_being_dealloced)
        /*0014*/ 	.word	0x00000000


	//----- nvinfo : EIATTR_FRAME_SIZE
	.align		4
.L_22:
        /*0018*/ 	.byte	0x04, 0x11
        /*001a*/ 	.short	(.L_24 - .L_23)
	.align		4
.L_23:
        /*001c*/ 	.word	index@($__internal_1_$__cuda_sm10x_tcgen05_guardrail_trap_phase_invalid_during_alloc)
        /*0020*/ 	.word	0x00000000


	//----- nvinfo : EIATTR_FRAME_SIZE
	.align		4
.L_24:
        /*0024*/ 	.byte	0x04, 0x11
        /*0026*/ 	.short	(.L_26 - .L_25)
	.align		4
.L_25:
        /*0028*/ 	.word	index@($__internal_0_$__cuda_sm10x_tcgen05_guardrail_trap_col_being_dealloced_not_returned_by_alloc)
        /*002c*/ 	.word	0x00000000


	//----- nvinfo : EIATTR_FRAME_SIZE
	.align		4
.L_26:
        /*0030*/ 	.byte	0x04, 0x11
        /*0032*/ 	.short	(.L_28 - .L_27)
	.align		4
.L_27:
        /*0034*/ 	.word	index@(_ZN7cutlass13device_kernelINS_4gemm6kernel13GemmUniversalIN4cute5tupleIJiiiiEEENS1_10collective13CollectiveMmaINS1_35MainloopSm100TmaUmmaWarpSpecializedILi5ELi2ELi4ENS5_IJNS4_1CILi1EEESB_SB_EEEEENS5_IJNSA_ILi64EEENSA_ILi256EEENSA_ILi128EEEEEEaNS5_IJSB_llEEEaSI_NS4_8TiledMMAINS4_8MMA_AtomIJNS4_15SM100_MMA_S8_SSIaaiLi64ELi256ELNS4_4UMMA5MajorE1ELSN_1ELNSM_8SaturateE0EEEEEENS4_6LayoutISC_NS5_IJNSA_ILi0EEESS_SS_EEEEENS5_IJNS4_10UnderscoreESV_SV_EEEEENS4_13SM90_TMA_LOADENS4_14ComposedLayoutINS4_7SwizzleILi2ELi4ELi3EEENS4_18smem_ptr_flag_bitsILi8EEENSR_INS5_IJSE_NSA_ILi8EEEEEENS5_IJSB_SE_EEEEEEEvNS4_8identityESY_NSZ_INS10_ILi3ELi4ELi3EEES13_NSR_INS5_IJSG_S14_EEENS5_IJSB_SG_EEEEEEEvS19_EENS_8epilogue10collective18CollectiveEpilogueINS1G_23Sm100TmaWarpSpecializedILi4ELi2ELi32ELb0ELb0EEEJSH_NS5_IJNSR_ISE_SB_EES1L_EEEaNS5_IJlSB_lEEEaS1N_NS1G_6fusion15FusionCallbacksIS1K_NS1O_17LinearCombinationIaiaiLNS_15FloatRoundStyleE2EEESH_S1M_JEEENS4_5SM1004TMEM4LOAD26SM100_TMEM_LOAD_16dp32b32xESY_NSZ_IS11_S13_NSR_INS5_IJS14_SE_EEENS5_IJSE_SB_EEEEEEENS4_39AutoVectorizingCopyWithAssumedAlignmentILi128EEENS4_14SM90_TMA_STOREES21_S23_S23_EEEvvEEEEvNT_6ParamsE)
        /*0038*/ 	.word	0x00000000


	//----- nvinfo : EIATTR_MIN_STACK_SIZE
	.align		4
.L_28:
        /*003c*/ 	.byte	0x04, 0x12
        /*003e*/ 	.short	(.L_30 - .L_29)
	.align		4
.L_29:
        /*0040*/ 	.word	index@(_ZN7cutlass13device_kernelINS_4gemm6kernel13GemmUniversalIN4cute5tupleIJiiiiEEENS1_10collective13CollectiveMmaINS1_35MainloopSm100TmaUmmaWarpSpecializedILi5ELi2ELi4ENS5_IJNS4_1CILi1EEESB_SB_EEEEENS5_IJNSA_ILi64EEENSA_ILi256EEENSA_ILi128EEEEEEaNS5_IJSB_llEEEaSI_NS4_8TiledMMAINS4_8MMA_AtomIJNS4_15SM100_MMA_S8_SSIaaiLi64ELi256ELNS4_4UMMA5MajorE1ELSN_1ELNSM_8SaturateE0EEEEEENS4_6LayoutISC_NS5_IJNSA_ILi0EEESS_SS_EEEEENS5_IJNS4_10UnderscoreESV_SV_EEEEENS4_13SM90_TMA_LOADENS4_14ComposedLayoutINS4_7SwizzleILi2ELi4ELi3EEENS4_18smem_ptr_flag_bitsILi8EEENSR_INS5_IJSE_NSA_ILi8EEEEEENS5_IJSB_SE_EEEEEEEvNS4_8identityESY_NSZ_INS10_ILi3ELi4ELi3EEES13_NSR_INS5_IJSG_S14_EEENS5_IJSB_SG_EEEEEEEvS19_EENS_8epilogue10collective18CollectiveEpilogueINS1G_23Sm100TmaWarpSpecializedILi4ELi2ELi32ELb0ELb0EEEJSH_NS5_IJNSR_ISE_SB_EES1L_EEEaNS5_IJlSB_lEEEaS1N_NS1G_6fusion15FusionCallbacksIS1K_NS1O_17LinearCombinationIaiaiLNS_15FloatRoundStyleE2EEESH_S1M_JEEENS4_5SM1004TMEM4LOAD26SM100_TMEM_LOAD_16dp32b32xESY_NSZ_IS11_S13_NSR_INS5_IJS14_SE_EEENS5_IJSE_SB_EEEEEEENS4_39AutoVectorizingCopyWithAssumedAlignmentILi128EEENS4_14SM90_TMA_STOREES21_S23_S23_EEEvvEEEEvNT_6ParamsE)
        /*0044*/ 	.word	0x00000000
.L_30:


//--------------------- .nv.compat                --------------------------
	.section	.nv.compat,"",@"SHT_CUDA_COMPAT_INFO"
	.align	4
        /*0000*/ 	.byte	0x02, 0x09, 0x01, 0x00, 0x02, 0x02, 0x03, 0x00, 0x02, 0x05, 0x06, 0x00, 0x03, 0x07, 0x01, 0x01
        /*0010*/ 	.byte	0x02, 0x03, 0x01, 0x00, 0x02, 0x06, 0x01, 0x00, 0x04, 0x0b, 0x08, 0x00, 0x01, 0x00, 0x00, 0x00
        /*0020*/ 	.byte	0x00, 0x00, 0x00, 0x00


//--------------------- .nv.info._ZN7cutlass13device_kernelINS_4gemm6kernel13GemmUniversalIN4cute5tupleIJiiiiEEENS1_10collective13CollectiveMmaINS1_35MainloopSm100TmaUmmaWarpSpecializedILi5ELi2ELi4ENS5_IJNS4_1CILi1EEESB_SB_EEEEENS5_IJNSA_ILi64EEENSA_ILi256EEENSA_ILi128EEEEEEaNS5_IJSB_llEEEaSI_NS4_8TiledMMAINS4_8MMA_AtomIJNS4_15SM100_MMA_S8_SSIaaiLi64ELi256ELNS4_4UMMA5MajorE1ELSN_1ELNSM_8SaturateE0EEEEEENS4_6LayoutISC_NS5_IJNSA_ILi0EEESS_SS_EEEEENS5_IJNS4_10UnderscoreESV_SV_EEEEENS4_13SM90_TMA_LOADENS4_14ComposedLayoutINS4_7SwizzleILi2ELi4ELi3EEENS4_18smem_ptr_flag_bitsILi8EEENSR_INS5_IJSE_NSA_ILi8EEEEEENS5_IJSB_SE_EEEEEEEvNS4_8identityESY_NSZ_INS10_ILi3ELi4ELi3EEES13_NSR_INS5_IJSG_S14_EEENS5_IJSB_SG_EEEEEEEvS19_EENS_8epilogue10collective18CollectiveEpilogueINS1G_23Sm100TmaWarpSpecializedILi4ELi2ELi32ELb0ELb0EEEJSH_NS5_IJNSR_ISE_SB_EES1L_EEEaNS5_IJlSB_lEEEaS1N_NS1G_6fusion15FusionCallbacksIS1K_NS1O_17LinearCombinationIaiaiLNS_15FloatRoundStyleE2EEESH_S1M_JEEENS4_5SM1004TMEM4LOAD26SM100_TMEM_LOAD_16dp32b32xESY_NSZ_IS11_S13_NSR_INS5_IJS14_SE_EEENS5_IJSE_SB_EEEEEEENS4_39AutoVectorizingCopyWithAssumedAlignmentILi128EEENS4_14SM90_TMA_STOREES21_S23_S23_EEEvvEEEEvNT_6ParamsE --------------------------
	.section	.nv.info._ZN7cutlass13device_kernelINS_4gemm6kernel13GemmUniversalIN4cute5tupleIJiiiiEEENS1_10collective13CollectiveMmaINS1_35MainloopSm100TmaUmmaWarpSpecializedILi5ELi2ELi4ENS5_IJNS4_1CILi1EEESB_SB_EEEEENS5_IJNSA_ILi64EEENSA_ILi256EEENSA_ILi128EEEEEEaNS5_IJSB_llEEEaSI_NS4_8TiledMMAINS4_8MMA_AtomIJNS4_15SM100_MMA_S8_SSIaaiLi64ELi256ELNS4_4UMMA5MajorE1ELSN_1ELNSM_8SaturateE0EEEEEENS4_6LayoutISC_NS5_IJNSA_ILi0EEESS_SS_EEEEENS5_IJNS4_10UnderscoreESV_SV_EEEEENS4_13SM90_TMA_LOADENS4_14ComposedLayoutINS4_7SwizzleILi2ELi4ELi3EEENS4_18smem_ptr_flag_bitsILi8EEENSR_INS5_IJSE_NSA_ILi8EEEEEENS5_IJSB_SE_EEEEEEEvNS4_8identityESY_NSZ_INS10_ILi3ELi4ELi3EEES13_NSR_INS5_IJSG_S14_EEENS5_IJSB_SG_EEEEEEEvS19_EENS_8epilogue10collective18CollectiveEpilogueINS1G_23Sm100TmaWarpSpecializedILi4ELi2ELi32ELb0ELb0EEEJSH_NS5_IJNSR_ISE_SB_EES1L_EEEaNS5_IJlSB_lEEEaS1N_NS1G_6fusion15FusionCallbacksIS1K_NS1O_17LinearCombinationIaiaiLNS_15FloatRoundStyleE2EEESH_S1M_JEEENS4_5SM1004TMEM4LOAD26SM100_TMEM_LOAD_16dp32b32xESY_NSZ_IS11_S13_NSR_INS5_IJS14_SE_EEENS5_IJSE_SB_EEEEEEENS4_39AutoVectorizingCopyWithAssumedAlignmentILi128EEENS4_14SM90_TMA_STOREES21_S23_S23_EEEvvEEEEvNT_6ParamsE,"",@"SHT_CUDA_INFO"
	.sectionflags	@""
	.align	4


	//----- nvinfo : EIATTR_CUDA_API_VERSION
	.align		4
        /*0000*/ 	.byte	0x04, 0x37
        /*0002*/ 	.short	(.L_32 - .L_31)
.L_31:
        /*0004*/ 	.word	0x00000082


	//----- nvinfo : EIATTR_KPARAM_INFO
	.align		4
.L_32:
        /*0008*/ 	.byte	0x04, 0x17
        /*000a*/ 	.short	(.L_34 - .L_33)
.L_33:
        /*000c*/ 	.word	0x00000000
        /*0010*/ 	.short	0x0000
        /*0012*/ 	.short	0x0000
        /*0014*/ 	.byte	0x00, 0xf0, 0x01, 0x20


	//----- nvinfo : EIATTR_AT_ENTRY_FRAGMENTS
	.align		4
.L_34:
        /*0018*/ 	.byte	0x04, 0x4f
        /*001a*/ 	.short	(.L_36 - .L_35)


	//   ....[0]....
.L_35:
        /*001c*/ 	.word	0x00000006


	//----- nvinfo : EIATTR_RESERVED_SMEM_USED
	.align		4
.L_36:
        /*0020*/ 	.byte	0x01, 0x41
	.zero		2


	//----- nvinfo : EIATTR_SPARSE_MMA_MASK
	.align		4
        /*0024*/ 	.byte	0x03, 0x50
        /*0026*/ 	.short	0x0000


	//----- nvinfo : EIATTR_TCGEN05_1CTA_USED
	.align		4
        /*0028*/ 	.byte	0x01, 0x51
	.zero		2


	//----- nvinfo : EIATTR_MAXREG_COUNT
	.align		4
        /*002c*/ 	.byte	0x03, 0x1b
        /*002e*/ 	.short	0x00ff


	//----- nvinfo : EIATTR_NUM_BARRIERS
	.align		4
        /*0030*/ 	.byte	0x02, 0x4c
        /*0032*/ 	.byte	0x07
	.zero		1


	//----- nvinfo : EIATTR_EXTERNS
	.align		4
        /*0034*/ 	.byte	0x04, 0x0f
        /*0036*/ 	.short	(.L_38 - .L_37)


	//   ....[0]....
	.align		4
.L_37:
        /*0038*/ 	.word	index@(__assertfail)


	//----- nvinfo : EIATTR_MERCURY_ISA_VERSION
	.align		4
.L_38:
        /*003c*/ 	.byte	0x03, 0x5f
        /*003e*/ 	.short	0x0101


	//----- nvinfo : EIATTR_INT_WARP_WIDE_INSTR_OFFSETS
	.align		4
        /*0040*/ 	.byte	0x04, 0x31
        /*0042*/ 	.short	(.L_40 - .L_39)


	//   ....[0]....
.L_39:
        /*0044*/ 	.word	0x00001ec0


	//   ....[1]....
        /*0048*/ 	.word	0x000039f0


	//   ....[2]....
        /*004c*/ 	.word	0x00003a10


	//   ....[3]....
        /*0050*/ 	.word	0x00003a40


	//   ....[4]....
        /*0054*/ 	.word	0x00004380


	//   ....[5]....
        /*0058*/ 	.word	0x000043f0


	//   ....[6]....
        /*005c*/ 	.word	0x000044d0


	//   ....[7]....
        /*0060*/ 	.word	0x00004550


	//   ....[8]....
        /*0064*/ 	.word	0x00004660


	//   ....[9]....
        /*0068*/ 	.word	0x000046f0


	//   ....[10]....
        /*006c*/ 	.word	0x000048d0


	//   ....[11]....
        /*0070*/ 	.word	0x00004a30


	//----- nvinfo : EIATTR_COOP_GROUP_MASK_REGIDS
	.align		4
.L_40:
        /*0074*/ 	.byte	0x04, 0x29
        /*0076*/ 	.short	(.L_42 - .L_41)


	//   ....[0]....
.L_41:
        /*0078*/ 	.word	0xffffffff


	//   ....[1]....
        /*007c*/ 	.word	0xffffffff


	//   ....[2]....
        /*0080*/ 	.word	0xffffffff


	//   ....[3]....
        /*0084*/ 	.word	0xffffffff


	//   ....[4]....
        /*0088*/ 	.word	0xffffffff


	//   ....[5]....
        /*008c*/ 	.word	0xffffffff


	//   ....[6]....
        /*0090*/ 	.word	0xffffffff


	//   ....[7]....
        /*0094*/ 	.word	0xffffffff


	//   ....[8]....
        /*0098*/ 	.word	0xffffffff


	//   ....[9]....
        /*009c*/ 	.word	0xffffffff


	//   ....[10]....
        /*00a0*/ 	.word	0xffffffff


	//   ....[11]....
        /*00a4*/ 	.word	0xffffffff


	//   ....[12]....
        /*00a8*/ 	.word	0xffffffff


	//----- nvinfo : EIATTR_COOP_GROUP_INSTR_OFFSETS
	.align		4
.L_42:
        /*00ac*/ 	.byte	0x04, 0x28
        /*00ae*/ 	.short	(.L_44 - .L_43)


	//   ....[0]....
.L_43:
        /*00b0*/ 	.word	0x00000090


	//   ....[1]....
        /*00b4*/ 	.word	0x000004d0


	//   ....[2]....
        /*00b8*/ 	.word	0x00000660


	//   ....[3]....
        /*00bc*/ 	.word	0x00000800


	//   ....[4]....
        /*00c0*/ 	.word	0x00000900


	//   ....[5]....
        /*00c4*/ 	.word	0x00000a70


	//   ....[6]....
        /*00c8*/ 	.word	0x00000c10


	//   ....[7]....
        /*00cc*/ 	.word	0x00001da0


	//   ....[8]....
        /*00d0*/ 	.word	0x00002c10


	//   ....[9]....
        /*00d4*/ 	.word	0x00002e20


	//   ....[10]....
        /*00d8*/ 	.word	0x00002e50


	//   ....[11]....
        /*00dc*/ 	.word	0x000038d0


	//   ....[12]....
        /*00e0*/ 	.word	0x00003b00


	//----- nvinfo : EIATTR_VRC_CTA_INIT_COUNT
	.align		4
.L_44:
        /*00e4*/ 	.byte	0x02, 0x4a
        /*00e6*/ 	.byte	0x80
	.zero		1


	//----- nvinfo : EIATTR_SYSCALL_OFFSETS
	.align		4
        /*00e8*/ 	.byte	0x04, 0x46
        /*00ea*/ 	.short	(.L_46 - .L_45)


	//   ....[0]....
.L_45:
        /*00ec*/ 	.word	0x000054c0


	//   ....[1]....
        /*00f0*/ 	.word	0x00005600


	//   ....[2]....
        /*00f4*/ 	.word	0x00005e00


	//   ....[3]....
        /*00f8*/ 	.word	0x00006bb0


	//   ....[4]....
        /*00fc*/ 	.word	0x000078f0


	//   ....[5]....
        /*0100*/ 	.word	0x00008660


	//----- nvinfo : EIATTR_MBARRIER_INSTR_OFFSETS
	.align		4
.L_46:
        /*0104*/ 	.byte	0x04, 0x39
        /*0106*/ 	.short	(.L_48 - .L_47)


	//   ....[0]....
.L_47:
        /*0108*/ 	.word	0x000005b0
        /*010c*/ 	.word	0x000000ff
        /*0110*/ 	.word	0x00000000
        /*0114*/ 	.short	0x0100
        /*0116*/ 	.byte	0x05
	.zero		1


	//   ....[1]....
        /*0118*/ 	.word	0x000005c0
        /*011c*/ 	.word	0x000000ff
        /*0120*/ 	.word	0x00000028
        /*0124*/ 	.short	0x0100
        /*0126*/ 	.byte	0x05
	.zero		1


	//   ....[2]....
        /*0128*/ 	.word	0x000005d0
        /*012c*/ 	.word	0x000000ff
        /*0130*/ 	.word	0x00000008
        /*0134*/ 	.short	0x0100
        /*0136*/ 	.byte	0x05
	.zero		1


	//   ....[3]....
        /*0138*/ 	.word	0x000005e0
        /*013c*/ 	.word	0x000000ff
        /*0140*/ 	.word	0x00000030
        /*0144*/ 	.short	0x0100
        /*0146*/ 	.byte	0x05
	.zero		1


	//   ....[4]....
        /*0148*/ 	.word	0x000005f0
        /*014c*/ 	.word	0x000000ff
        /*0150*/ 	.word	0x00000010
        /*0154*/ 	.short	0x0100
        /*0156*/ 	.byte	0x05
	.zero		1


	//   ....[5]....
        /*0158*/ 	.word	0x00000600
        /*015c*/ 	.word	0x000000ff
        /*0160*/ 	.word	0x00000038
        /*0164*/ 	.short	0x0100
        /*0166*/ 	.byte	0x05
	.zero		1


	//   ....[6]....
        /*0168*/ 	.word	0x00000610
        /*016c*/ 	.word	0x000000ff
        /*0170*/ 	.word	0x00000018
        /*0174*/ 	.short	0x0100
        /*0176*/ 	.byte	0x05
	.zero		1


	//   ....[7]....
        /*0178*/ 	.word	0x00000620
        /*017c*/ 	.word	0x000000ff
        /*0180*/ 	.word	0x00000040
        /*0184*/ 	.short	0x0100
        /*0186*/ 	.byte	0x05
	.zero		1


	//   ....[8]....
        /*0188*/ 	.word	0x00000630
        /*018c*/ 	.word	0x000000ff
        /*0190*/ 	.word	0x00000020
        /*0194*/ 	.short	0x0100
        /*0196*/ 	.byte	0x05
	.zero		1


	//   ....[9]....
        /*0198*/ 	.word	0x00000640
        /*019c*/ 	.word	0x000000ff
        /*01a0*/ 	.word	0x00000048
        /*01a4*/ 	.short	0x0100
        /*01a6*/ 	.byte	0x05
	.zero		1


	//   ....[10]....
        /*01a8*/ 	.word	0x00000770
        /*01ac*/ 	.word	0x000000ff
        /*01b0*/ 	.word	0x00000050
        /*01b4*/ 	.short	0x0100
        /*01b6*/ 	.byte	0x07
	.zero		1


	//   ....[11]....
        /*01b8*/ 	.word	0x00000780
        /*01bc*/ 	.word	0x000000ff
        /*01c0*/ 	.word	0x00000070
        /*01c4*/ 	.short	0x0100
        /*01c6*/ 	.byte	0x07
	.zero		1


	//   ....[12]....
        /*01c8*/ 	.word	0x00000790
        /*01cc*/ 	.word	0x000000ff
        /*01d0*/ 	.word	0x00000058
        /*01d4*/ 	.short	0x0100
        /*01d6*/ 	.byte	0x07
	.zero		1


	//   ....[13]....
        /*01d8*/ 	.word	0x000007a0
        /*01dc*/ 	.word	0x000000ff
        /*01e0*/ 	.word	0x00000078
        /*01e4*/ 	.short	0x0100
        /*01e6*/ 	.byte	0x07
	.zero		1


	//   ....[14]....
        /*01e8*/ 	.word	0x000007b0
        /*01ec*/ 	.word	0x000000ff
        /*01f0*/ 	.word	0x00000060
        /*01f4*/ 	.short	0x0100
        /*01f6*/ 	.byte	0x07
	.zero		1


	//   ....[15]....
        /*01f8*/ 	.word	0x000007c0
        /*01fc*/ 	.word	0x000000ff
        /*0200*/ 	.word	0x00000080
        /*0204*/ 	.short	0x0100
        /*0206*/ 	.byte	0x07
	.zero		1


	//   ....[16]....
        /*0208*/ 	.word	0x000007d0
        /*020c*/ 	.word	0x000000ff
        /*0210*/ 	.word	0x00000068
        /*0214*/ 	.short	0x0100
        /*0216*/ 	.byte	0x07
	.zero		1


	//   ....[17]....
        /*0218*/ 	.word	0x000007e0
        /*021c*/ 	.word	0x000000ff
        /*0220*/ 	.word	0x00000088
        /*0224*/ 	.short	0x0100
        /*0226*/ 	.byte	0x07
	.zero		1


	//   ....[18]....
        /*0228*/ 	.word	0x000008d0
        /*022c*/ 	.word	0x000000ff
        /*0230*/ 	.word	0x00000090
        /*0234*/ 	.short	0x0100
        /*0236*/ 	.byte	0x05
	.zero		1


	//   ....[19]....
        /*0238*/ 	.word	0x000008e0
        /*023c*/ 	.word	0x000000ff
        /*0240*/ 	.word	0x00000098
        /*0244*/ 	.short	0x0100
        /*0246*/ 	.byte	0x05
	.zero		1


	//   ....[20]....
        /*0248*/ 	.word	0x00000a20
        /*024c*/ 	.word	0x000000ff
        /*0250*/ 	.word	0x000000a0
        /*0254*/ 	.short	0x0100
        /*0256*/ 	.byte	0x05
	.zero		1


	//   ....[21]....
        /*0258*/ 	.word	0x00000a30
        /*025c*/ 	.word	0x000000ff
        /*0260*/ 	.word	0x000000b0
        /*0264*/ 	.short	0x0100
        /*0266*/ 	.byte	0x05
	.zero		1


	//   ....[22]....
        /*0268*/ 	.word	0x00000a40
        /*026c*/ 	.word	0x000000ff
        /*0270*/ 	.word	0x000000a8
        /*0274*/ 	.short	0x0100
        /*0276*/ 	.byte	0x05
	.zero		1


	//   ....[23]....
        /*0278*/ 	.word	0x00000a50
        /*027c*/ 	.word	0x000000ff
        /*0280*/ 	.word	0x000000b8
        /*0284*/ 	.short	0x0100
        /*0286*/ 	.byte	0x05
	.zero		1


	//   ....[24]....
        /*0288*/ 	.word	0x00000b80
        /*028c*/ 	.word	0x000000ff
        /*0290*/ 	.word	0x000000c0
        /*0294*/ 	.short	0x0100
        /*0296*/ 	.byte	0x07
	.zero		1


	//   ....[25]....
        /*0298*/ 	.word	0x00000b90
        /*029c*/ 	.word	0x000000ff
        /*02a0*/ 	.word	0x000000e0
        /*02a4*/ 	.short	0x0100
        /*02a6*/ 	.byte	0x07
	.zero		1


	//   ....[26]....
        /*02a8*/ 	.word	0x00000ba0
        /*02ac*/ 	.word	0x000000ff
        /*02b0*/ 	.word	0x000000c8
        /*02b4*/ 	.short	0x0100
        /*02b6*/ 	.byte	0x07
	.zero		1


	//   ....[27]....
        /*02b8*/ 	.word	0x00000bb0
        /*02bc*/ 	.word	0x000000ff
        /*02c0*/ 	.word	0x000000e8
        /*02c4*/ 	.short	0x0100
        /*02c6*/ 	.byte	0x07
	.zero		1


	//   ....[28]....
        /*02c8*/ 	.word	0x00000bc0
        /*02cc*/ 	.word	0x000000ff
        /*02d0*/ 	.word	0x000000d0
        /*02d4*/ 	.short	0x0100
        /*02d6*/ 	.byte	0x07
	.zero		1


	//   ....[29]....
        /*02d8*/ 	.word	0x00000bd0
        /*02dc*/ 	.word	0x000000ff
        /*02e0*/ 	.word	0x000000f0
        /*02e4*/ 	.short	0x0100
        /*02e6*/ 	.byte	0x07
	.zero		1


	//   ....[30]....
        /*02e8*/ 	.word	0x00000be0
        /*02ec*/ 	.word	0x000000ff
        /*02f0*/ 	.word	0x000000d8
        /*02f4*/ 	.short	0x0100
        /*02f6*/ 	.byte	0x07
	.zero		1


	//   ....[31]....
        /*02f8*/ 	.word	0x00000bf0
        /*02fc*/ 	.word	0x000000ff
        /*0300*/ 	.word	0x000000f8
        /*0304*/ 	.short	0x0100
        /*0306*/ 	.byte	0x07
	.zero		1


	//   ....[32]....
        /*0308*/ 	.word	0x00000ce0
        /*030c*/ 	.word	0x000000ff
        /*0310*/ 	.word	0x00000100
        /*0314*/ 	.short	0x0100
        /*0316*/ 	.byte	0x05
	.zero		1


	//   ....[33]....
        /*0318*/ 	.word	0x00000cf0
        /*031c*/ 	.word	0x000000ff
        /*0320*/ 	.word	0x00000110
        /*0324*/ 	.short	0x0100
        /*0326*/ 	.byte	0x05
	.zero		1


	//   ....[34]....
        /*0328*/ 	.word	0x00000d00
        /*032c*/ 	.word	0x000000ff
        /*0330*/ 	.word	0x00000108
        /*0334*/ 	.short	0x0100
        /*0336*/ 	.byte	0x05
	.zero		1


	//   ....[35]....
        /*0338*/ 	.word	0x00000d10
        /*033c*/ 	.word	0x000000ff
        /*0340*/ 	.word	0x00000118
        /*0344*/ 	.short	0x0100
        /*0346*/ 	.byte	0x05
	.zero		1


	//   ....[36]....
        /*0348*/ 	.word	0x000015e0
        /*034c*/ 	.word	0x00000003
        /*0350*/ 	.word	0x00000110
        /*0354*/ 	.short	0x010a
        /*0356*/ 	.byte	0xff
	.zero		1


	//   ....[37]....
        /*0358*/ 	.word	0x00001610
        /*035c*/ 	.word	0x00000003
        /*0360*/ 	.word	0x00000100
        /*0364*/ 	.short	0x0101
        /*0366*/ 	.byte	0xff
	.zero		1


	//   ....[38]....
        /*0368*/ 	.word	0x000016e0
        /*036c*/ 	.word	0x000000ff
        /*0370*/ 	.word	0x00000028
        /*0374*/ 	.short	0x010a
        /*0376*/ 	.byte	0x08
	.zero		1


	//   ....[39]....
        /*0378*/ 	.word	0x00001790
        /*037c*/ 	.word	0x000000ff
        /*0380*/ 	.word	0x00000028
        /*0384*/ 	.short	0x010a
        /*0386*/ 	.byte	0x21
	.zero		1


	//   ....[40]....
        /*0388*/ 	.word	0x000018e0
        /*038c*/ 	.word	0x000000ff
        /*0390*/ 	.word	0x00000028
        /*0394*/ 	.short	0x010a
        /*0396*/ 	.byte	0x08
	.zero		1


	//   ....[41]....
        /*0398*/ 	.word	0x00001a40
        /*039c*/ 	.word	0x000000ff
        /*03a0*/ 	.word	0x00000098
        /*03a4*/ 	.short	0x0101
        /*03a6*/ 	.byte	0x04
	.zero		1


	//   ....[42]....
        /*03a8*/ 	.word	0x00001a60
        /*03ac*/ 	.word	0x000000ff
        /*03b0*/ 	.word	0x00000028
        /*03b4*/ 	.short	0x010a
        /*03b6*/ 	.byte	0x08
	.zero		1


	//   ....[43]....
        /*03b8*/ 	.word	0x00001af0
        /*03bc*/ 	.word	0x000000ff
        /*03c0*/ 	.word	0x00000028
        /*03c4*/ 	.short	0x010a
        /*03c6*/ 	.byte	0x19
	.zero		1


	//   ....[44]....
        /*03c8*/ 	.word	0x00001c40
        /*03cc*/ 	.word	0x000000ff
        /*03d0*/ 	.word	0x00000028
        /*03d4*/ 	.short	0x010a
        /*03d6*/ 	.byte	0x08
	.zero		1


	//   ....[45]....
        /*03d8*/ 	.word	0x00001dd0
        /*03dc*/ 	.word	0x00000002
        /*03e0*/ 	.word	0x000000a0
        /*03e4*/ 	.short	0x010a
        /*03e6*/ 	.byte	0xff
	.zero		1


	//   ....[46]....
        /*03e8*/ 	.word	0x00001e90
        /*03ec*/ 	.word	0x00000002
        /*03f0*/ 	.word	0x00000000
        /*03f4*/ 	.short	0x0101
        /*03f6*/ 	.byte	0xff
	.zero		1


	//   ....[47]....
        /*03f8*/ 	.word	0x000023f0
        /*03fc*/ 	.word	0x000000ff
        /*0400*/ 	.word	0x00000000
        /*0404*/ 	.short	0x010a
        /*0406*/ 	.byte	0x05
	.zero		1


	//   ....[48]....
        /*0408*/ 	.word	0x00002480
        /*040c*/ 	.word	0x000000ff
        /*0410*/ 	.word	0x00000000
        /*0414*/ 	.short	0x010a
        /*0416*/ 	.byte	0x05
	.zero		1


	//   ....[49]....
        /*0418*/ 	.word	0x00002510
        /*041c*/ 	.word	0x000000ff
        /*0420*/ 	.word	0x00000000
        /*0424*/ 	.short	0x010a
        /*0426*/ 	.byte	0x05
	.zero		1


	//   ....[50]....
        /*0428*/ 	.word	0x000025a0
        /*042c*/ 	.word	0x000000ff
        /*0430*/ 	.word	0x00000000
        /*0434*/ 	.short	0x010a
        /*0436*/ 	.byte	0x05
	.zero		1


	//   ....[51]....
        /*0438*/ 	.word	0x00002640
        /*043c*/ 	.word	0x00000000
        /*0440*/ 	.word	0x00000000
        /*0444*/ 	.short	0x010a
        /*0446*/ 	.byte	0xff
	.zero		1


	//   ....[52]....
        /*0448*/ 	.word	0x00002760
        /*044c*/ 	.word	0x00000000
        /*0450*/ 	.word	0x00000100
        /*0454*/ 	.short	0x010a
        /*0456*/ 	.byte	0xff
	.zero		1


	//   ....[53]....
        /*0458*/ 	.word	0x000027c0
        /*045c*/ 	.word	0x00000004
        /*0460*/ 	.word	0x00000000
        /*0464*/ 	.short	0x0101
        /*0466*/ 	.byte	0xff
	.zero		1


	//   ....[54]....
        /*0468*/ 	.word	0x000027e0
        /*046c*/ 	.word	0x000000ff
        /*0470*/ 	.word	0x000000b0
        /*0474*/ 	.short	0x010a
        /*0476*/ 	.byte	0x05
	.zero		1


	//   ....[55]....
        /*0478*/ 	.word	0x00002900
        /*047c*/ 	.word	0x00000000
        /*0480*/ 	.word	0x000000a0
        /*0484*/ 	.short	0x010a
        /*0486*/ 	.byte	0xff
	.zero		1


	//   ....[56]....
        /*0488*/ 	.word	0x00002a10
        /*048c*/ 	.word	0x00000000
        /*0490*/ 	.word	0x00000000
        /*0494*/ 	.short	0x0101
        /*0496*/ 	.byte	0xff
	.zero		1


	//   ....[57]....
        /*0498*/ 	.word	0x00002aa0
        /*049c*/ 	.word	0x000000ff
        /*04a0*/ 	.word	0x000000b0
        /*04a4*/ 	.short	0x0106
        /*04a6*/ 	.byte	0x05
	.zero		1


	//   ....[58]....
        /*04a8*/ 	.word	0x00002ac0
        /*04ac*/ 	.word	0x000000ff
        /*04b0*/ 	.word	0x000000b0
        /*04b4*/ 	.short	0x010a
        /*04b6*/ 	.byte	0x05
	.zero		1


	//   ....[59]....
        /*04b8*/ 	.word	0x00002b50
        /*04bc*/ 	.word	0x000000ff
        /*04c0*/ 	.word	0x000000b0
        /*04c4*/ 	.short	0x0106
        /*04c6*/ 	.byte	0x04
	.zero		1


	//   ....[60]....
        /*04c8*/ 	.word	0x00002b90
        /*04cc*/ 	.word	0x00000000
        /*04d0*/ 	.word	0x000000b0
        /*04d4*/ 	.short	0x010a
        /*04d6*/ 	.byte	0xff
	.zero		1


	//   ....[61]....
        /*04d8*/ 	.word	0x000030c0
        /*04dc*/ 	.word	0x00000000
        /*04e0*/ 	.word	0x000000a0
        /*04e4*/ 	.short	0x010a
        /*04e6*/ 	.byte	0xff
	.zero		1


	//   ....[62]....
        /*04e8*/ 	.word	0x000031c0
        /*04ec*/ 	.word	0x00000003
        /*04f0*/ 	.word	0x00000000
        /*04f4*/ 	.short	0x0101
        /*04f6*/ 	.byte	0xff
	.zero		1


	//   ....[63]....
        /*04f8*/ 	.word	0x000031d0
        /*04fc*/ 	.word	0x000000ff
        /*0500*/ 	.word	0x00000000
        /*0504*/ 	.short	0x010a
        /*0506*/ 	.byte	0x06
	.zero		1


	//   ....[64]....
        /*0508*/ 	.word	0x00003250
        /*050c*/ 	.word	0x000000ff
        /*0510*/ 	.word	0x000000e0
        /*0514*/ 	.short	0x010a
        /*0516*/ 	.byte	0x07
	.zero		1


	//   ....[65]....
        /*0518*/ 	.word	0x00003330
        /*051c*/ 	.word	0x000000ff
        /*0520*/ 	.word	0x00000000
        /*0524*/ 	.short	0x010a
        /*0526*/ 	.byte	0x06
	.zero		1


	//   ....[66]....
        /*0528*/ 	.word	0x00003460
        /*052c*/ 	.word	0x000000ff
        /*0530*/ 	.word	0x00000000
        /*0534*/ 	.short	0x010a
        /*0536*/ 	.byte	0x1a
	.zero		1


	//   ....[67]....
        /*0538*/ 	.word	0x00003700
        /*053c*/ 	.word	0x000000ff
        /*0540*/ 	.word	0x00000000
        /*0544*/ 	.short	0x010a
        /*0546*/ 	.byte	0x06
	.zero		1


	//   ....[68]....
        /*0548*/ 	.word	0x00003790
        /*054c*/ 	.word	0x000000ff
        /*0550*/ 	.word	0x00000000
        /*0554*/ 	.short	0x010a
        /*0556*/ 	.byte	0x06
	.zero		1


	//   ....[69]....
        /*0558*/ 	.word	0x00003820
        /*055c*/ 	.word	0x000000ff
        /*0560*/ 	.word	0x00000000
        /*0564*/ 	.short	0x010a
        /*0566*/ 	.byte	0x06
	.zero		1


	//   ....[70]....
        /*0568*/ 	.word	0x000038b0
        /*056c*/ 	.word	0x000000ff
        /*0570*/ 	.word	0x00000000
        /*0574*/ 	.short	0x010a
        /*0576*/ 	.byte	0x07
	.zero		1


	//   ....[71]....
        /*0578*/ 	.word	0x00003d30
        /*057c*/ 	.word	0x00000000
        /*0580*/ 	.word	0x000000a0
        /*0584*/ 	.short	0x010a
        /*0586*/ 	.byte	0xff
	.zero		1


	//   ....[72]....
        /*0588*/ 	.word	0x00003df0
        /*058c*/ 	.word	0x00000000
        /*0590*/ 	.word	0x00000000
        /*0594*/ 	.short	0x0101
        /*0596*/ 	.byte	0xff
	.zero		1


	//   ....[73]....
        /*0598*/ 	.word	0x00004110
        /*059c*/ 	.word	0x000000ff
        /*05a0*/ 	.word	0x00000098
        /*05a4*/ 	.short	0x010a
        /*05a6*/ 	.byte	0x07
	.zero		1


	//   ....[74]....
        /*05a8*/ 	.word	0x00004300
        /*05ac*/ 	.word	0x000000ff
        /*05b0*/ 	.word	0x00000070
        /*05b4*/ 	.short	0x010a
        /*05b6*/ 	.byte	0x07
	.zero		1


	//   ....[75]....
        /*05b8*/ 	.word	0x00004470
        /*05bc*/ 	.word	0x000000ff
        /*05c0*/ 	.word	0x00000050
        /*05c4*/ 	.short	0x010b
        /*05c6*/ 	.byte	0x07
	.zero		1


	//   ....[76]....
        /*05c8*/ 	.word	0x00004480
        /*05cc*/ 	.word	0x000000ff
        /*05d0*/ 	.word	0x00000000
        /*05d4*/ 	.short	0x0101
        /*05d6*/ 	.byte	0x08
	.zero		1


	//   ....[77]....
        /*05d8*/ 	.word	0x000044a0
        /*05dc*/ 	.word	0x000000ff
        /*05e0*/ 	.word	0x00000078
        /*05e4*/ 	.short	0x010a
        /*05e6*/ 	.byte	0x07
	.zero		1


	//   ....[78]....
        /*05e8*/ 	.word	0x00004600
        /*05ec*/ 	.word	0x000000ff
        /*05f0*/ 	.word	0x00000058
        /*05f4*/ 	.short	0x010b
        /*05f6*/ 	.byte	0x07
	.zero		1


	//   ....[79]....
        /*05f8*/ 	.word	0x00004610
        /*05fc*/ 	.word	0x000000ff
        /*0600*/ 	.word	0x00000000
        /*0604*/ 	.short	0x0101
        /*0606*/ 	.byte	0x08
	.zero		1


	//   ....[80]....
        /*0608*/ 	.word	0x00004620
        /*060c*/ 	.word	0x000000ff
        /*0610*/ 	.word	0x00000080
        /*0614*/ 	.short	0x010a
        /*0616*/ 	.byte	0x07
	.zero		1


	//   ....[81]....
        /*0618*/ 	.word	0x000047c0
        /*061c*/ 	.word	0x000000ff
        /*0620*/ 	.word	0x00000060
        /*0624*/ 	.short	0x010b
        /*0626*/ 	.byte	0x07
	.zero		1


	//   ....[82]....
        /*0628*/ 	.word	0x00004830
        /*062c*/ 	.word	0x000000ff
        /*0630*/ 	.word	0x00000000
        /*0634*/ 	.short	0x0101
        /*0636*/ 	.byte	0x08
	.zero		1


	//   ....[83]....
        /*0638*/ 	.word	0x00004860
        /*063c*/ 	.word	0x000000ff
        /*0640*/ 	.word	0x00000088
        /*0644*/ 	.short	0x010a
        /*0646*/ 	.byte	0x07
	.zero		1


	//   ....[84]....
        /*0648*/ 	.word	0x00004a70
        /*064c*/ 	.word	0x000000ff
        /*0650*/ 	.word	0x00000068
        /*0654*/ 	.short	0x010b
        /*0656*/ 	.byte	0x07
	.zero		1


	//   ....[85]....
        /*0658*/ 	.word	0x00004a90
        /*065c*/ 	.word	0x000000ff
        /*0660*/ 	.word	0x00000000
        /*0664*/ 	.short	0x0101
        /*0666*/ 	.byte	0x0d
	.zero		1


	//   ....[86]....
        /*0668*/ 	.word	0x00004ac0
        /*066c*/ 	.word	0x000000ff
        /*0670*/ 	.word	0x00000070
        /*0674*/ 	.short	0x010a
        /*0676*/ 	.byte	0x07
	.zero		1


	//   ....[87]....
        /*0678*/ 	.word	0x00004ae0
        /*067c*/ 	.word	0x000000ff
        /*0680*/ 	.word	0x00000078
        /*0684*/ 	.short	0x010a
        /*0686*/ 	.byte	0x07
	.zero		1


	//   ....[88]....
        /*0688*/ 	.word	0x00004b00
        /*068c*/ 	.word	0x000000ff
        /*0690*/ 	.word	0x00000080
        /*0694*/ 	.short	0x010a
        /*0696*/ 	.byte	0x07
	.zero		1


	//   ....[89]....
        /*0698*/ 	.word	0x00004b40
        /*069c*/ 	.word	0x00000000
        /*06a0*/ 	.word	0x00000088
        /*06a4*/ 	.short	0x010a
        /*06a6*/ 	.byte	0xff
	.zero		1


	//   ....[90]....
        /*06a8*/ 	.word	0x00004e90
        /*06ac*/ 	.word	0x00000000
        /*06b0*/ 	.word	0x000000a0
        /*06b4*/ 	.short	0x010a
        /*06b6*/ 	.byte	0xff
	.zero		1


	//   ....[91]....
        /*06b8*/ 	.word	0x00004fa0
        /*06bc*/ 	.word	0x00000000
        /*06c0*/ 	.word	0x00000000
        /*06c4*/ 	.short	0x0101
        /*06c6*/ 	.byte	0xff
	.zero		1


	//   ....[92]....
        /*06c8*/ 	.word	0x000059f0
        /*06cc*/ 	.word	0x00000000
        /*06d0*/ 	.word	0x00000050
        /*06d4*/ 	.short	0x010a
        /*06d6*/ 	.byte	0xff
	.zero		1


	//   ....[93]....
        /*06d8*/ 	.word	0x00005a60
        /*06dc*/ 	.word	0x0000006c
        /*06e0*/ 	.word	0x000000c0
        /*06e4*/ 	.short	0x010a
        /*06e6*/ 	.byte	0xff
	.zero		1


	//   ....[94]....
        /*06e8*/ 	.word	0x00005b40
        /*06ec*/ 	.word	0x00000000
        /*06f0*/ 	.word	0x00000050
        /*06f4*/ 	.short	0x010a
        /*06f6*/ 	.byte	0xff
	.zero		1


	//   ....[95]....
        /*06f8*/ 	.word	0x00005c60
        /*06fc*/ 	.word	0x00000000
        /*0700*/ 	.word	0x00000000
        /*0704*/ 	.short	0x0101
        /*0706*/ 	.byte	0xff
	.zero		1


	//   ....[96]....
        /*0708*/ 	.word	0x00005ce0
        /*070c*/ 	.word	0x0000006c
        /*0710*/ 	.word	0x000000c0
        /*0714*/ 	.short	0x010a
        /*0716*/ 	.byte	0xff
	.zero		1


	//   ....[97]....
        /*0718*/ 	.word	0x00006860
        /*071c*/ 	.word	0x00000037
        /*0720*/ 	.word	0x00000050
        /*0724*/ 	.short	0x010a
        /*0726*/ 	.byte	0xff
	.zero		1


	//   ....[98]....
        /*0728*/ 	.word	0x00006910
        /*072c*/ 	.word	0x00000037
        /*0730*/ 	.word	0x00000050
        /*0734*/ 	.short	0x010a
        /*0736*/ 	.byte	0xff
	.zero		1


	//   ....[99]....
        /*0738*/ 	.word	0x00006a30
        /*073c*/ 	.word	0x00000000
        /*0740*/ 	.word	0x00000000
        /*0744*/ 	.short	0x0101
        /*0746*/ 	.byte	0xff
	.zero		1


	//   ....[100]....
        /*0748*/ 	.word	0x000075a0
        /*074c*/ 	.word	0x00000049
        /*0750*/ 	.word	0x00000050
        /*0754*/ 	.short	0x010a
        /*0756*/ 	.byte	0xff
	.zero		1


	//   ....[101]....
        /*0758*/ 	.word	0x00007650
        /*075c*/ 	.word	0x00000049
        /*0760*/ 	.word	0x00000050
        /*0764*/ 	.short	0x010a
        /*0766*/ 	.byte	0xff
	.zero		1


	//   ....[102]....
        /*0768*/ 	.word	0x00007770
        /*076c*/ 	.word	0x00000002
        /*0770*/ 	.word	0x00000000
        /*0774*/ 	.short	0x0101
        /*0776*/ 	.byte	0xff
	.zero		1


	//   ....[103]....
        /*0778*/ 	.word	0x00008310
        /*077c*/ 	.word	0x0000004c
        /*0780*/ 	.word	0x00000050
        /*0784*/ 	.short	0x010a
        /*0786*/ 	.byte	0xff
	.zero		1


	//   ....[104]....
        /*0788*/ 	.word	0x000083c0
        /*078c*/ 	.word	0x0000004c
        /*0790*/ 	.word	0x00000050
        /*0794*/ 	.short	0x010a
        /*0796*/ 	.byte	0xff
	.zero		1


	//   ....[105]....
        /*0798*/ 	.word	0x000084e0
        /*079c*/ 	.word	0x00000000
        /*07a0*/ 	.word	0x00000000
        /*07a4*/ 	.short	0x0101
        /*07a6*/ 	.byte	0xff
	.zero		1


	//   ....[106]....
        /*07a8*/ 	.word	0x00008890
        /*07ac*/ 	.word	0x000000ff
        /*07b0*/ 	.word	0x00000000
        /*07b4*/ 	.short	0x0101
        /*07b6*/ 	.byte	0x05
	.zero		1


	//   ....[107]....
        /*07b8*/ 	.word	0x000091d0
        /*07bc*/ 	.word	0x00000003
        /*07c0*/ 	.word	0x00000110
        /*07c4*/ 	.short	0x010a
        /*07c6*/ 	.byte	0xff
	.zero		1


	//   ....[108]....
        /*07c8*/ 	.word	0x00009230
        /*07cc*/ 	.word	0x00000002
        /*07d0*/ 	.word	0x00000028
        /*07d4*/ 	.short	0x010a
        /*07d6*/ 	.byte	0xff
	.zero		1


	//   ....[109]....
        /*07d8*/ 	.word	0x00009290
        /*07dc*/ 	.word	0x00000002
        /*07e0*/ 	.word	0x00000028
        /*07e4*/ 	.short	0x010a
        /*07e6*/ 	.byte	0xff
	.zero		1


	//   ....[110]....
        /*07e8*/ 	.word	0x000092e0
        /*07ec*/ 	.word	0x00000002
        /*07f0*/ 	.word	0x000000a0
        /*07f4*/ 	.short	0x010a
        /*07f6*/ 	.byte	0xff
	.zero		1


	//   ....[111]....
        /*07f8*/ 	.word	0x00009340
        /*07fc*/ 	.word	0x00000000
        /*0800*/ 	.word	0x00000000
        /*0804*/ 	.short	0x010a
        /*0806*/ 	.byte	0xff
	.zero		1


	//   ....[112]....
        /*0808*/ 	.word	0x000093a0
        /*080c*/ 	.word	0x00000000
        /*0810*/ 	.word	0x00000000
        /*0814*/ 	.short	0x010a
        /*0816*/ 	.byte	0xff
	.zero		1


	//   ....[113]....
        /*0818*/ 	.word	0x00009400
        /*081c*/ 	.word	0x00000000
        /*0820*/ 	.word	0x00000000
        /*0824*/ 	.short	0x010a
        /*0826*/ 	.byte	0xff
	.zero		1


	//   ....[114]....
        /*0828*/ 	.word	0x00009460
        /*082c*/ 	.word	0x00000000
        /*0830*/ 	.word	0x00000000
        /*0834*/ 	.short	0x010a
        /*0836*/ 	.byte	0xff
	.zero		1


	//   ....[115]....
        /*0838*/ 	.word	0x000094b0
        /*083c*/ 	.word	0x00000000
        /*0840*/ 	.word	0x00000100
        /*0844*/ 	.short	0x010a
        /*0846*/ 	.byte	0xff
	.zero		1


	//   ....[116]....
        /*0848*/ 	.word	0x00009510
        /*084c*/ 	.word	0x00000000
        /*0850*/ 	.word	0x000000b0
        /*0854*/ 	.short	0x010a
        /*0856*/ 	.byte	0xff
	.zero		1


	//   ....[117]....
        /*0858*/ 	.word	0x00009560
        /*085c*/ 	.word	0x00000000
        /*0860*/ 	.word	0x000000a0
        /*0864*/ 	.short	0x010a
        /*0866*/ 	.byte	0xff
	.zero		1


	//   ....[118]....
        /*0868*/ 	.word	0x000095c0
        /*086c*/ 	.word	0x00000000
        /*0870*/ 	.word	0x000000b0
        /*0874*/ 	.short	0x010a
        /*0876*/ 	.byte	0xff
	.zero		1


	//   ....[119]....
        /*0878*/ 	.word	0x00009610
        /*087c*/ 	.word	0x00000000
        /*0880*/ 	.word	0x000000a0
        /*0884*/ 	.short	0x010a
        /*0886*/ 	.byte	0xff
	.zero		1


	//   ....[120]....
        /*0888*/ 	.word	0x00009670
        /*088c*/ 	.word	0x00000003
        /*0890*/ 	.word	0x000000e0
        /*0894*/ 	.short	0x010a
        /*0896*/ 	.byte	0xff
	.zero		1


	//   ....[121]....
        /*0898*/ 	.word	0x000096d0
        /*089c*/ 	.word	0x00000000
        /*08a0*/ 	.word	0x00000000
        /*08a4*/ 	.short	0x010a
        /*08a6*/ 	.byte	0xff
	.zero		1


	//   ....[122]....
        /*08a8*/ 	.word	0x00009730
        /*08ac*/ 	.word	0x00000000
        /*08b0*/ 	.word	0x00000000
        /*08b4*/ 	.short	0x010a
        /*08b6*/ 	.byte	0xff
	.zero		1


	//   ....[123]....
        /*08b8*/ 	.word	0x00009790
        /*08bc*/ 	.word	0x00000000
        /*08c0*/ 	.word	0x00000000
        /*08c4*/ 	.short	0x010a
        /*08c6*/ 	.byte	0xff
	.zero		1


	//   ....[124]....
        /*08c8*/ 	.word	0x000097f0
        /*08cc*/ 	.word	0x00000000
        /*08d0*/ 	.word	0x00000000
        /*08d4*/ 	.short	0x010a
        /*08d6*/ 	.byte	0xff
	.zero		1


	//   ....[125]....
        /*08d8*/ 	.word	0x00009850
        /*08dc*/ 	.word	0x00000000
        /*08e0*/ 	.word	0x00000000
        /*08e4*/ 	.short	0x010a
        /*08e6*/ 	.byte	0xff
	.zero		1


	//   ....[126]....
        /*08e8*/ 	.word	0x000098a0
        /*08ec*/ 	.word	0x00000000
        /*08f0*/ 	.word	0x000000a0
        /*08f4*/ 	.short	0x010a
        /*08f6*/ 	.byte	0xff
	.zero		1


	//   ....[127]....
        /*08f8*/ 	.word	0x00009900
        /*08fc*/ 	.word	0x00000000
        /*0900*/ 	.word	0x00000098
        /*0904*/ 	.short	0x010a
        /*0906*/ 	.byte	0xff
	.zero		1


	//   ....[128]....
        /*0908*/ 	.word	0x00009960
        /*090c*/ 	.word	0x00000003
        /*0910*/ 	.word	0x00000070
        /*0914*/ 	.short	0x010a
        /*0916*/ 	.byte	0xff
	.zero		1


	//   ....[129]....
        /*0918*/ 	.word	0x000099c0
        /*091c*/ 	.word	0x00000003
        /*0920*/ 	.word	0x00000078
        /*0924*/ 	.short	0x010a
        /*0926*/ 	.byte	0xff
	.zero		1


	//   ....[130]....
        /*0928*/ 	.word	0x00009a20
        /*092c*/ 	.word	0x00000003
        /*0930*/ 	.word	0x00000080
        /*0934*/ 	.short	0x010a
        /*0936*/ 	.byte	0xff
	.zero		1


	//   ....[131]....
        /*0938*/ 	.word	0x00009a80
        /*093c*/ 	.word	0x00000003
        /*0940*/ 	.word	0x00000088
        /*0944*/ 	.short	0x010a
        /*0946*/ 	.byte	0xff
	.zero		1


	//   ....[132]....
        /*0948*/ 	.word	0x00009ae0
        /*094c*/ 	.word	0x00000000
        /*0950*/ 	.word	0x00000070
        /*0954*/ 	.short	0x010a
        /*0956*/ 	.byte	0xff
	.zero		1


	//   ....[133]....
        /*0958*/ 	.word	0x00009b40
        /*095c*/ 	.word	0x00000000
        /*0960*/ 	.word	0x00000078
        /*0964*/ 	.short	0x010a
        /*0966*/ 	.byte	0xff
	.zero		1


	//   ....[134]....
        /*0968*/ 	.word	0x00009ba0
        /*096c*/ 	.word	0x00000000
        /*0970*/ 	.word	0x00000080
        /*0974*/ 	.short	0x010a
        /*0976*/ 	.byte	0xff
	.zero		1


	//   ....[135]....
        /*0978*/ 	.word	0x00009bf0
        /*097c*/ 	.word	0x00000000
        /*0980*/ 	.word	0x000000a0
        /*0984*/ 	.short	0x010a
        /*0986*/ 	.byte	0xff
	.zero		1


	//   ....[136]....
        /*0988*/ 	.word	0x00009c40
        /*098c*/ 	.word	0x00000000
        /*0990*/ 	.word	0x00000050
        /*0994*/ 	.short	0x010a
        /*0996*/ 	.byte	0xff
	.zero		1


	//   ....[137]....
        /*0998*/ 	.word	0x00009c90
        /*099c*/ 	.word	0x0000006c
        /*09a0*/ 	.word	0x000000c0
        /*09a4*/ 	.short	0x010a
        /*09a6*/ 	.byte	0xff
	.zero		1


	//   ....[138]....
        /*09a8*/ 	.word	0x00009ce0
        /*09ac*/ 	.word	0x00000037
        /*09b0*/ 	.word	0x00000050
        /*09b4*/ 	.short	0x010a
        /*09b6*/ 	.byte	0xff
	.zero		1


	//   ....[139]....
        /*09b8*/ 	.word	0x00009d30
        /*09bc*/ 	.word	0x00000049
        /*09c0*/ 	.word	0x00000050
        /*09c4*/ 	.short	0x010a
        /*09c6*/ 	.byte	0xff
	.zero		1


	//   ....[140]....
        /*09c8*/ 	.word	0x00009d80
        /*09cc*/ 	.word	0x0000004c
        /*09d0*/ 	.word	0x00000050
        /*09d4*/ 	.short	0x010a
        /*09d6*/ 	.byte	0xff
	.zero		1


	//----- nvinfo : EIATTR_NUM_MBARRIERS
	.align		4
.L_48:
        /*09d8*/ 	.byte	0x03, 0x38
        /*09da*/ 	.short	0x0024


	//----- nvinfo : EIATTR_EXIT_INSTR_OFFSETS
	.align		4
        /*09dc*/ 	.byte	0x04, 0x1c
        /*09de*/ 	.short	(.L_50 - .L_49)


	//   ....[0]....
.L_49:
        /*09e0*/ 	.word	0x00002670


	//   ....[1]....
        /*09e4*/ 	.word	0x00002b60


	//   ....[2]....
        /*09e8*/ 	.word	0x00002bc0


	//   ....[3]....
        /*09ec*/ 	.word	0x00003b10


	//   ....[4]....
        /*09f0*/ 	.word	0x00004b70


	//   ....[5]....
        /*09f4*/ 	.word	0x00004bb0


	//   ....[6]....
        /*09f8*/ 	.word	0x000091c0


	//----- nvinfo : EIATTR_MAX_THREADS
	.align		4
.L_50:
        /*09fc*/ 	.byte	0x04, 0x05
        /*09fe*/ 	.short	(.L_52 - .L_51)
.L_51:
        /*0a00*/ 	.word	0x00000100
        /*0a04*/ 	.word	0x00000001
        /*0a08*/ 	.word	0x00000001


	//----- nvinfo : EIATTR_CRS_STACK_SIZE
	.align		4
.L_52:
        /*0a0c*/ 	.byte	0x04, 0x1e
        /*0a0e*/ 	.short	(.L_54 - .L_53)
.L_53:
        /*0a10*/ 	.word	0x00000000


	//----- nvinfo : EIATTR_CBANK_PARAM_SIZE
	.align		4
.L_54:
        /*0a14*/ 	.byte	0x03, 0x19
        /*0a16*/ 	.short	0x0800


	//----- nvinfo : EIATTR_PARAM_CBANK
	.align		4
        /*0a18*/ 	.byte	0x04, 0x0a
        /*0a1a*/ 	.short	(.L_56 - .L_55)
	.align		4
.L_55:
        /*0a1c*/ 	.word	index@(.nv.constant0._ZN7cutlass13device_kernelINS_4gemm6kernel13GemmUniversalIN4cute5tupleIJiiiiEEENS1_10collective13CollectiveMmaINS1_35MainloopSm100TmaUmmaWarpSpecializedILi5ELi2ELi4ENS5_IJNS4_1CILi1EEESB_SB_EEEEENS5_IJNSA_ILi64EEENSA_ILi256EEENSA_ILi128EEEEEEaNS5_IJSB_llEEEaSI_NS4_8TiledMMAINS4_8MMA_AtomIJNS4_15SM100_MMA_S8_SSIaaiLi64ELi256ELNS4_4UMMA5MajorE1ELSN_1ELNSM_8SaturateE0EEEEEENS4_6LayoutISC_NS5_IJNSA_ILi0EEESS_SS_EEEEENS5_IJNS4_10UnderscoreESV_SV_EEEEENS4_13SM90_TMA_LOADENS4_14ComposedLayoutINS4_7SwizzleILi2ELi4ELi3EEENS4_18smem_ptr_flag_bitsILi8EEENSR_INS5_IJSE_NSA_ILi8EEEEEENS5_IJSB_SE_EEEEEEEvNS4_8identityESY_NSZ_INS10_ILi3ELi4ELi3EEES13_NSR_INS5_IJSG_S14_EEENS5_IJSB_SG_EEEEEEEvS19_EENS_8epilogue10collective18CollectiveEpilogueINS1G_23Sm100TmaWarpSpecializedILi4ELi2ELi32ELb0ELb0EEEJSH_NS5_IJNSR_ISE_SB_EES1L_EEEaNS5_IJlSB_lEEEaS1N_NS1G_6fusion15FusionCallbacksIS1K_NS1O_17LinearCombinationIaiaiLNS_15FloatRoundStyleE2EEESH_S1M_JEEENS4_5SM1004TMEM4LOAD26SM100_TMEM_LOAD_16dp32b32xESY_NSZ_IS11_S13_NSR_INS5_IJS14_SE_EEENS5_IJSE_SB_EEEEEEENS4_39AutoVectorizingCopyWithAssumedAlignmentILi128EEENS4_14SM90_TMA_STOREES21_S23_S23_EEEvvEEEEvNT_6ParamsE)
        /*0a20*/ 	.short	0x0380
        /*0a22*/ 	.short	0x0800


	//----- nvinfo : EIATTR_SW_WAR
	.align		4
.L_56:
        /*0a24*/ 	.byte	0x04, 0x36
        /*0a26*/ 	.short	(.L_58 - .L_57)
.L_57:
        /*0a28*/ 	.word	0x00000008
.L_58:


//--------------------- .nv.callgraph             --------------------------
	.section	.nv.callgraph,"",@"SHT_CUDA_CALLGRAPH"
	.align	4
	.sectionentsize	8
	.align		4
        /*0000*/ 	.word	0x00000000
	.align		4
        /*0004*/ 	.word	0xffffffff
	.align		4
        /*0008*/ 	.word	index@(_ZN7cutlass13device_kernelINS_4gemm6kernel13GemmUniversalIN4cute5tupleIJiiiiEEENS1_10collective13CollectiveMmaINS1_35MainloopSm100TmaUmmaWarpSpecializedILi5ELi2ELi4ENS5_IJNS4_1CILi1EEESB_SB_EEEEENS5_IJNSA_ILi64EEENSA_ILi256EEENSA_ILi128EEEEEEaNS5_IJSB_llEEEaSI_NS4_8TiledMMAINS4_8MMA_AtomIJNS4_15SM100_MMA_S8_SSIaaiLi64ELi256ELNS4_4UMMA5MajorE1ELSN_1ELNSM_8SaturateE0EEEEEENS4_6LayoutISC_NS5_IJNSA_ILi0EEESS_SS_EEEEENS5_IJNS4_10UnderscoreESV_SV_EEEEENS4_13SM90_TMA_LOADENS4_14ComposedLayoutINS4_7SwizzleILi2ELi4ELi3EEENS4_18smem_ptr_flag_bitsILi8EEENSR_INS5_IJSE_NSA_ILi8EEEEEENS5_IJSB_SE_EEEEEEEvNS4_8identityESY_NSZ_INS10_ILi3ELi4ELi3EEES13_NSR_INS5_IJSG_S14_EEENS5_IJSB_SG_EEEEEEEvS19_EENS_8epilogue10collective18CollectiveEpilogueINS1G_23Sm100TmaWarpSpecializedILi4ELi2ELi32ELb0ELb0EEEJSH_NS5_IJNSR_ISE_SB_EES1L_EEEaNS5_IJlSB_lEEEaS1N_NS1G_6fusion15FusionCallbacksIS1K_NS1O_17LinearCombinationIaiaiLNS_15FloatRoundStyleE2EEESH_S1M_JEEENS4_5SM1004TMEM4LOAD26SM100_TMEM_LOAD_16dp32b32xESY_NSZ_IS11_S13_NSR_INS5_IJS14_SE_EEENS5_IJSE_SB_EEEEEEENS4_39AutoVectorizingCopyWithAssumedAlignmentILi128EEENS4_14SM90_TMA_STOREES21_S23_S23_EEEvvEEEEvNT_6ParamsE)
	.align		4
        /*000c*/ 	.word	index@(__assertfail)
	.align		4
        /*0010*/ 	.word	0x00000000
	.align		4
        /*0014*/ 	.word	0xfffffffe
	.align		4
        /*0018*/ 	.word	0x00000000
	.align		4
        /*001c*/ 	.word	0xfffffffd
	.align		4
        /*0020*/ 	.word	0x00000000
	.align		4
        /*0024*/ 	.word	0xfffffffc


//--------------------- .nv.constant4             --------------------------
	.section	.nv.constant4,"a",@progbits
	.align	8
	.align		8
.nv.constant4:
        /*0000*/ 	.dword	__assertfail
	.align		8
        /*0008*/ 	.dword	__unnamed_1
	.align		8
        /*0010*/ 	.dword	__unnamed_2
	.align		8
        /*0018*/ 	.dword	__unnamed_3
	.align		8
        /*0020*/ 	.dword	_ZN40_INTERNAL_070c1d8f_4_k_cu_da5b01c8_316174cuda3std3__45__cpo5beginE
	.align		8
        /*0028*/ 	.dword	_ZN40_INTERNAL_070c1d8f_4_k_cu_da5b01c8_316174cuda3std3__45__cpo3endE
	.align		8
        /*0030*/ 	.dword	_ZN40_INTERNAL_070c1d8f_4_k_cu_da5b01c8_316174cuda3std3__45__cpo6cbeginE
	.align		8
        /*0038*/ 	.dword	_ZN40_INTERNAL_070c1d8f_4_k_cu_da5b01c8_316174cuda3std3__45__cpo4cendE
	.align		8
        /*0040*/ 	.dword	_ZN40_INTERNAL_070c1d8f_4_k_cu_da5b01c8_316174cuda3std3__442_GLOBAL__N__070c1d8f_4_k_cu_da5b01c8_316176ignoreE
	.align		8
        /*0048*/ 	.dword	_ZN40_INTERNAL_070c1d8f_4_k_cu_da5b01c8_316174cuda3std3__419piecewise_constructE
	.align		8
        /*0050*/ 	.dword	_ZN40_INTERNAL_070c1d8f_4_k_cu_da5b01c8_316174cuda3std3__48in_placeE
	.align		8
        /*0058*/ 	.dword	_ZN40_INTERNAL_070c1d8f_4_k_cu_da5b01c8_316174cuda3std6ranges3__45__cpo4swapE
	.align		8
        /*0060*/ 	.dword	_ZN40_INTERNAL_070c1d8f_4_k_cu_da5b01c8_316174cuda3std6ranges3__45__cpo9iter_moveE
	.align		8
        /*0068*/ 	.dword	_ZN40_INTERNAL_070c1d8f_4_k_cu_da5b01c8_316174cute7productE
	.align		8
        /*0070*/ 	.dword	_ZN40_INTERNAL_070c1d8f_4_k_cu_da5b01c8_316174cute1_E
	.align		8
        /*0078*/ 	.dword	$str$25
	.align		8
        /*0080*/ 	.dword	$str$26
	.align		8
        /*0088*/ 	.dword	$str$27
	.align		8
        /*0090*/ 	.dword	$str$28


//--------------------- .text._ZN7cutlass13device_kernelINS_4gemm6kernel13GemmUniversalIN4cute5tupleIJiiiiEEENS1_10collective13CollectiveMmaINS1_35MainloopSm100TmaUmmaWarpSpecializedILi5ELi2ELi4ENS5_IJNS4_1CILi1EEESB_SB_EEEEENS5_IJNSA_ILi64EEENSA_ILi256EEENSA_ILi128EEEEEEaNS5_IJSB_llEEEaSI_NS4_8TiledMMAINS4_8MMA_AtomIJNS4_15SM100_MMA_S8_SSIaaiLi64ELi256ELNS4_4UMMA5MajorE1ELSN_1ELNSM_8SaturateE0EEEEEENS4_6LayoutISC_NS5_IJNSA_ILi0EEESS_SS_EEEEENS5_IJNS4_10UnderscoreESV_SV_EEEEENS4_13SM90_TMA_LOADENS4_14ComposedLayoutINS4_7SwizzleILi2ELi4ELi3EEENS4_18smem_ptr_flag_bitsILi8EEENSR_INS5_IJSE_NSA_ILi8EEEEEENS5_IJSB_SE_EEEEEEEvNS4_8identityESY_NSZ_INS10_ILi3ELi4ELi3EEES13_NSR_INS5_IJSG_S14_EEENS5_IJSB_SG_EEEEEEEvS19_EENS_8epilogue10collective18CollectiveEpilogueINS1G_23Sm100TmaWarpSpecializedILi4ELi2ELi32ELb0ELb0EEEJSH_NS5_IJNSR_ISE_SB_EES1L_EEEaNS5_IJlSB_lEEEaS1N_NS1G_6fusion15FusionCallbacksIS1K_NS1O_17LinearCombinationIaiaiLNS_15FloatRoundStyleE2EEESH_S1M_JEEENS4_5SM1004TMEM4LOAD26SM100_TMEM_LOAD_16dp32b32xESY_NSZ_IS11_S13_NSR_INS5_IJS14_SE_EEENS5_IJSE_SB_EEEEEEENS4_39AutoVectorizingCopyWithAssumedAlignmentILi128EEENS4_14SM90_TMA_STOREES21_S23_S23_EEEvvEEEEvNT_6ParamsE --------------------------
	.section	.text._ZN7cutlass13device_kernelINS_4gemm6kernel13GemmUniversalIN4cute5tupleIJiiiiEEENS1_10collective13CollectiveMmaINS1_35MainloopSm100TmaUmmaWarpSpecializedILi5ELi2ELi4ENS5_IJNS4_1CILi1EEESB_SB_EEEEENS5_IJNSA_ILi64EEENSA_ILi256EEENSA_ILi128EEEEEEaNS5_IJSB_llEEEaSI_NS4_8TiledMMAINS4_8MMA_AtomIJNS4_15SM100_MMA_S8_SSIaaiLi64ELi256ELNS4_4UMMA5MajorE1ELSN_1ELNSM_8SaturateE0EEEEEENS4_6LayoutISC_NS5_IJNSA_ILi0EEESS_SS_EEEEENS5_IJNS4_10UnderscoreESV_SV_EEEEENS4_13SM90_TMA_LOADENS4_14ComposedLayoutINS4_7SwizzleILi2ELi4ELi3EEENS4_18smem_ptr_flag_bitsILi8EEENSR_INS5_IJSE_NSA_ILi8EEEEEENS5_IJSB_SE_EEEEEEEvNS4_8identityESY_NSZ_INS10_ILi3ELi4ELi3EEES13_NSR_INS5_IJSG_S14_EEENS5_IJSB_SG_EEEEEEEvS19_EENS_8epilogue10collective18CollectiveEpilogueINS1G_23Sm100TmaWarpSpecializedILi4ELi2ELi32ELb0ELb0EEEJSH_NS5_IJNSR_ISE_SB_EES1L_EEEaNS5_IJlSB_lEEEaS1N_NS1G_6fusion15FusionCallbacksIS1K_NS1O_17LinearCombinationIaiaiLNS_15FloatRoundStyleE2EEESH_S1M_JEEENS4_5SM1004TMEM4LOAD26SM100_TMEM_LOAD_16dp32b32xESY_NSZ_IS11_S13_NSR_INS5_IJS14_SE_EEENS5_IJSE_SB_EEEEEEENS4_39AutoVectorizingCopyWithAssumedAlignmentILi128EEENS4_14SM90_TMA_STOREES21_S23_S23_EEEvvEEEEvNT_6ParamsE,"ax",@progbits
	.align	128
.text._ZN7cutlass13device_kernelINS_4gemm6kernel13GemmUniversalIN4cute5tupleIJiiiiEEENS1_10collective13CollectiveMmaINS1_35MainloopSm100TmaUmmaWarpSpecializedILi5ELi2ELi4ENS5_IJNS4_1CILi1EEESB_SB_EEEEENS5_IJNSA_ILi64EEENSA_ILi256EEENSA_ILi128EEEEEEaNS5_IJSB_llEEEaSI_NS4_8TiledMMAINS4_8MMA_AtomIJNS4_15SM100_MMA_S8_SSIaaiLi64ELi256ELNS4_4UMMA5MajorE1ELSN_1ELNSM_8SaturateE0EEEEEENS4_6LayoutISC_NS5_IJNSA_ILi0EEESS_SS_EEEEENS5_IJNS4_10UnderscoreESV_SV_EEEEENS4_13SM90_TMA_LOADENS4_14ComposedLayoutINS4_7SwizzleILi2ELi4ELi3EEENS4_18smem_ptr_flag_bitsILi8EEENSR_INS5_IJSE_NSA_ILi8EEEEEENS5_IJSB_SE_EEEEEEEvNS4_8identityESY_NSZ_INS10_ILi3ELi4ELi3EEES13_NSR_INS5_IJSG_S14_EEENS5_IJSB_SG_EEEEEEEvS19_EENS_8epilogue10collective18CollectiveEpilogueINS1G_23Sm100TmaWarpSpecializedILi4ELi2ELi32ELb0ELb0EEEJSH_NS5_IJNSR_ISE_SB_EES1L_EEEaNS5_IJlSB_lEEEaS1N_NS1G_6fusion15FusionCallbacksIS1K_NS1O_17LinearCombinationIaiaiLNS_15FloatRoundStyleE2EEESH_S1M_JEEENS4_5SM1004TMEM4LOAD26SM100_TMEM_LOAD_16dp32b32xESY_NSZ_IS11_S13_NSR_INS5_IJS14_SE_EEENS5_IJSE_SB_EEEEEEENS4_39AutoVectorizingCopyWithAssumedAlignmentILi128EEENS4_14SM90_TMA_STOREES21_S23_S23_EEEvvEEEEvNT_6ParamsE:
        .type           _ZN7cutlass13device_kernelINS_4gemm6kernel13GemmUniversalIN4cute5tupleIJiiiiEEENS1_10collective13CollectiveMmaINS1_35MainloopSm100TmaUmmaWarpSpecializedILi5ELi2ELi4ENS5_IJNS4_1CILi1EEESB_SB_EEEEENS5_IJNSA_ILi64EEENSA_ILi256EEENSA_ILi128EEEEEEaNS5_IJSB_llEEEaSI_NS4_8TiledMMAINS4_8MMA_AtomIJNS4_15SM100_MMA_S8_SSIaaiLi64ELi256ELNS4_4UMMA5MajorE1ELSN_1ELNSM_8SaturateE0EEEEEENS4_6LayoutISC_NS5_IJNSA_ILi0EEESS_SS_EEEEENS5_IJNS4_10UnderscoreESV_SV_EEEEENS4_13SM90_TMA_LOADENS4_14ComposedLayoutINS4_7SwizzleILi2ELi4ELi3EEENS4_18smem_ptr_flag_bitsILi8EEENSR_INS5_IJSE_NSA_ILi8EEEEEENS5_IJSB_SE_EEEEEEEvNS4_8identityESY_NSZ_INS10_ILi3ELi4ELi3EEES13_NSR_INS5_IJSG_S14_EEENS5_IJSB_SG_EEEEEEEvS19_EENS_8epilogue10collective18CollectiveEpilogueINS1G_23Sm100TmaWarpSpecializedILi4ELi2ELi32ELb0ELb0EEEJSH_NS5_IJNSR_ISE_SB_EES1L_EEEaNS5_IJlSB_lEEEaS1N_NS1G_6fusion15FusionCallbacksIS1K_NS1O_17LinearCombinationIaiaiLNS_15FloatRoundStyleE2EEESH_S1M_JEEENS4_5SM1004TMEM4LOAD26SM100_TMEM_LOAD_16dp32b32xESY_NSZ_IS11_S13_NSR_INS5_IJS14_SE_EEENS5_IJSE_SB_EEEEEEENS4_39AutoVectorizingCopyWithAssumedAlignmentILi128EEENS4_14SM90_TMA_STOREES21_S23_S23_EEEvvEEEEvNT_6ParamsE,@function
        .size           _ZN7cutlass13device_kernelINS_4gemm6kernel13GemmUniversalIN4cute5tupleIJiiiiEEENS1_10collective13CollectiveMmaINS1_35MainloopSm100TmaUmmaWarpSpecializedILi5ELi2ELi4ENS5_IJNS4_1CILi1EEESB_SB_EEEEENS5_IJNSA_ILi64EEENSA_ILi256EEENSA_ILi128EEEEEEaNS5_IJSB_llEEEaSI_NS4_8TiledMMAINS4_8MMA_AtomIJNS4_15SM100_MMA_S8_SSIaaiLi64ELi256ELNS4_4UMMA5MajorE1ELSN_1ELNSM_8SaturateE0EEEEEENS4_6LayoutISC_NS5_IJNSA_ILi0EEESS_SS_EEEEENS5_IJNS4_10UnderscoreESV_SV_EEEEENS4_13SM90_TMA_LOADENS4_14ComposedLayoutINS4_7SwizzleILi2ELi4ELi3EEENS4_18smem_ptr_flag_bitsILi8EEENSR_INS5_IJSE_NSA_ILi8EEEEEENS5_IJSB_SE_EEEEEEEvNS4_8identityESY_NSZ_INS10_ILi3ELi4ELi3EEES13_NSR_INS5_IJSG_S14_EEENS5_IJSB_SG_EEEEEEEvS19_EENS_8epilogue10collective18CollectiveEpilogueINS1G_23Sm100TmaWarpSpecializedILi4ELi2ELi32ELb0ELb0EEEJSH_NS5_IJNSR_ISE_SB_EES1L_EEEaNS5_IJlSB_lEEEaS1N_NS1G_6fusion15FusionCallbacksIS1K_NS1O_17LinearCombinationIaiaiLNS_15FloatRoundStyleE2EEESH_S1M_JEEENS4_5SM1004TMEM4LOAD26SM100_TMEM_LOAD_16dp32b32xESY_NSZ_IS11_S13_NSR_INS5_IJS14_SE_EEENS5_IJSE_SB_EEEEEEENS4_39AutoVectorizingCopyWithAssumedAlignmentILi128EEENS4_14SM90_TMA_STOREES21_S23_S23_EEEvvEEEEvNT_6ParamsE,(.L_x_173 - _ZN7cutlass13device_kernelINS_4gemm6kernel13GemmUniversalIN4cute5tupleIJiiiiEEENS1_10collective13CollectiveMmaINS1_35MainloopSm100TmaUmmaWarpSpecializedILi5ELi2ELi4ENS5_IJNS4_1CILi1EEESB_SB_EEEEENS5_IJNSA_ILi64EEENSA_ILi256EEENSA_ILi128EEEEEEaNS5_IJSB_llEEEaSI_NS4_8TiledMMAINS4_8MMA_AtomIJNS4_15SM100_MMA_S8_SSIaaiLi64ELi256ELNS4_4UMMA5MajorE1ELSN_1ELNSM_8SaturateE0EEEEEENS4_6LayoutISC_NS5_IJNSA_ILi0EEESS_SS_EEEEENS5_IJNS4_10UnderscoreESV_SV_EEEEENS4_13SM90_TMA_LOADENS4_14ComposedLayoutINS4_7SwizzleILi2ELi4ELi3EEENS4_18smem_ptr_flag_bitsILi8EEENSR_INS5_IJSE_NSA_ILi8EEEEEENS5_IJSB_SE_EEEEEEEvNS4_8identityESY_NSZ_INS10_ILi3ELi4ELi3EEES13_NSR_INS5_IJSG_S14_EEENS5_IJSB_SG_EEEEEEEvS19_EENS_8epilogue10collective18CollectiveEpilogueINS1G_23Sm100TmaWarpSpecializedILi4ELi2ELi32ELb0ELb0EEEJSH_NS5_IJNSR_ISE_SB_EES1L_EEEaNS5_IJlSB_lEEEaS1N_NS1G_6fusion15FusionCallbacksIS1K_NS1O_17LinearCombinationIaiaiLNS_15FloatRoundStyleE2EEESH_S1M_JEEENS4_5SM1004TMEM4LOAD26SM100_TMEM_LOAD_16dp32b32xESY_NSZ_IS11_S13_NSR_INS5_IJS14_SE_EEENS5_IJSE_SB_EEEEEEENS4_39AutoVectorizingCopyWithAssumedAlignmentILi128EEENS4_14SM90_TMA_STOREES21_S23_S23_EEEvvEEEEvNT_6ParamsE)
        .other          _ZN7cutlass13device_kernelINS_4gemm6kernel13GemmUniversalIN4cute5tupleIJiiiiEEENS1_10collective13CollectiveMmaINS1_35MainloopSm100TmaUmmaWarpSpecializedILi5ELi2ELi4ENS5_IJNS4_1CILi1EEESB_SB_EEEEENS5_IJNSA_ILi64EEENSA_ILi256EEENSA_ILi128EEEEEEaNS5_IJSB_llEEEaSI_NS4_8TiledMMAINS4_8MMA_AtomIJNS4_15SM100_MMA_S8_SSIaaiLi64ELi256ELNS4_4UMMA5MajorE1ELSN_1ELNSM_8SaturateE0EEEEEENS4_6LayoutISC_NS5_IJNSA_ILi0EEESS_SS_EEEEENS5_IJNS4_10UnderscoreESV_SV_EEEEENS4_13SM90_TMA_LOADENS4_14ComposedLayoutINS4_7SwizzleILi2ELi4ELi3EEENS4_18smem_ptr_flag_bitsILi8EEENSR_INS5_IJSE_NSA_ILi8EEEEEENS5_IJSB_SE_EEEEEEEvNS4_8identityESY_NSZ_INS10_ILi3ELi4ELi3EEES13_NSR_INS5_IJSG_S14_EEENS5_IJSB_SG_EEEEEEEvS19_EENS_8epilogue10collective18CollectiveEpilogueINS1G_23Sm100TmaWarpSpecializedILi4ELi2ELi32ELb0ELb0EEEJSH_NS5_IJNSR_ISE_SB_EES1L_EEEaNS5_IJlSB_lEEEaS1N_NS1G_6fusion15FusionCallbacksIS1K_NS1O_17LinearCombinationIaiaiLNS_15FloatRoundStyleE2EEESH_S1M_JEEENS4_5SM1004TMEM4LOAD26SM100_TMEM_LOAD_16dp32b32xESY_NSZ_IS11_S13_NSR_INS5_IJS14_SE_EEENS5_IJSE_SB_EEEEEEENS4_39AutoVectorizingCopyWithAssumedAlignmentILi128EEENS4_14SM90_TMA_STOREES21_S23_S23_EEEvvEEEEvNT_6ParamsE,@"STO_CUDA_ENTRY STV_DEFAULT"
_ZN7cutlass13device_kernelINS_4gemm6kernel13GemmUniversalIN4cute5tupleIJiiiiEEENS1_10collective13CollectiveMmaINS1_35MainloopSm100TmaUmmaWarpSpecializedILi5ELi2ELi4ENS5_IJNS4_1CILi1EEESB_SB_EEEEENS5_IJNSA_ILi64EEENSA_ILi256EEENSA_ILi128EEEEEEaNS5_IJSB_llEEEaSI_NS4_8TiledMMAINS4_8MMA_AtomIJNS4_15SM100_MMA_S8_SSIaaiLi64ELi256ELNS4_4UMMA5MajorE1ELSN_1ELNSM_8SaturateE0EEEEEENS4_6LayoutISC_NS5_IJNSA_ILi0EEESS_SS_EEEEENS5_IJNS4_10UnderscoreESV_SV_EEEEENS4_13SM90_TMA_LOADENS4_14ComposedLayoutINS4_7SwizzleILi2ELi4ELi3EEENS4_18smem_ptr_flag_bitsILi8EEENSR_INS5_IJSE_NSA_ILi8EEEEEENS5_IJSB_SE_EEEEEEEvNS4_8identityESY_NSZ_INS10_ILi3ELi4ELi3EEES13_NSR_INS5_IJSG_S14_EEENS5_IJSB_SG_EEEEEEEvS19_EENS_8epilogue10collective18CollectiveEpilogueINS1G_23Sm100TmaWarpSpecializedILi4ELi2ELi32ELb0ELb0EEEJSH_NS5_IJNSR_ISE_SB_EES1L_EEEaNS5_IJlSB_lEEEaS1N_NS1G_6fusion15FusionCallbacksIS1K_NS1O_17LinearCombinationIaiaiLNS_15FloatRoundStyleE2EEESH_S1M_JEEENS4_5SM1004TMEM4LOAD26SM100_TMEM_LOAD_16dp32b32xESY_NSZ_IS11_S13_NSR_INS5_IJS14_SE_EEENS5_IJSE_SB_EEEEEEENS4_39AutoVectorizingCopyWithAssumedAlignmentILi128EEENS4_14SM90_TMA_STOREES21_S23_S23_EEEvvEEEEvNT_6ParamsE:
[----:B------:R-:W1:Y:S01]  /*0000*/  LDC R1, c[0x0][0x37c] ;  /* 0x0000df00ff017b82 */ /* 0x000e620000000800 */
[----:B------:R-:W2:Y:S01]  /*0010*/  S2R R103, SR_TID.X ;  /* 0x0000000000677919 */ /* 0x000ea20000002100 */
[----:B------:R-:W3:Y:S01]  /*0020*/  LDCU.64 UR4, c[0x0][0x890] ;  /* 0x00011200ff0477ac */ /* 0x000ee20008000a00 */
[----:B------:R-:W-:Y:S02]  /*0030*/  PRMT R91, RZ, 0x7610, R91 ;  /* 0x00007610ff5b7816 */ /* 0x000fe4000000005b */
[----:B------:R-:W-:Y:S01]  /*0040*/  ELECT P5, URZ, PT ;  /* 0x0000000000ff782f */ /* 0x000fe200038a0000 */
[----:B------:R-:W4:Y:S01]  /*0050*/  LDCU.64 UR46, c[0x0][0x358] ;  /* 0x00006b00ff2e77ac */ /* 0x000f220008000a00 */
[----:B---3--:R-:W-:-:S04]  /*0060*/  UISETP.NE.U32.AND UP0, UPT, UR4, URZ, UPT ;  /* 0x000000ff0400728c */ /* 0x008fc8000bf05070 */
[----:B------:R-:W-:Y:S01]  /*0070*/  UISETP.NE.AND.EX UP0, UPT, UR5, URZ, UPT, UP0 ;  /* 0x000000ff0500728c */ /* 0x000fe2000bf05300 */
[----:B--2---:R-:W-:-:S05]  /*0080*/  SHF.R.U32.HI R96, RZ, 0x5, R103 ;  /* 0x00000005ff607819 */ /* 0x004fca0000011667 */
[----:B------:R-:W2:Y:S02]  /*0090*/  SHFL.IDX PT, R0, R96, RZ, 0x1f ;  /* 0x00001fff60007589 */ /* 0x000ea400000e0000 */
[----:B--2---:R-:W-:Y:S01]  /*00a0*/  R2UR UR8, R0 ;  /* 0x00000000000872ca */ /* 0x004fe200000e0000 */
[----:B-1--4-:R-:W-:-:S14]  /*00b0*/  BRA.U UP0, `(.L_x_0) ;  /* 0x00000001002c7547 */ /* 0x012fdc000b800000 */
[----:B------:R-:W1:Y:S02]  /*00c0*/  LDCU.64 UR6, c[0x0][0x888] ;  /* 0x00011100ff0677ac */ /* 0x000e640008000a00 */
[----:B-1----:R-:W-:-:S04]  /*00d0*/  UISETP.NE.U32.AND UP0, UPT, UR6, URZ, UPT ;  /* 0x000000ff0600728c */ /* 0x002fc8000bf05070 */
[----:B------:R-:W-:-:S09]  /*00e0*/  UISETP.NE.AND.EX UP0, UPT, UR7, URZ, UPT, UP0 ;  /* 0x000000ff0700728c */ /* 0x000fd2000bf05300 */
[----:B------:R-:W-:Y:S05]  /*00f0*/  BRA.U !UP0, `(.L_x_1) ;  /* 0x0000000108107547 */ /* 0x000fea000b800000 */
[----:B------:R-:W1:Y:S02]  /*0100*/  LDC.64 R50, c[0x0][0x888] ;  /* 0x00022200ff327b82 */ /* 0x000e640000000a00 */
[----:B-1----:R1:W5:Y:S01]  /*0110*/  LDG.E R50, desc[UR46][R50.64] ;  /* 0x0000002e32327981 */ /* 0x002362000c1e1900 */
[----:B------:R-:W-:Y:S01]  /*0120*/  HFMA2 R91, -RZ, RZ, 0, 5.9604644775390625e-08 ;  /* 0x00000001ff5b7431 */ /* 0x000fe200000001ff */
[----:B------:R-:W-:Y:S05]  /*0130*/  BRA `(.L_x_0) ;  /* 0x00000000000c7947 */ /* 0x000fea0003800000 */
.L_x_1:
[----:B------:R-:W1:Y:S01]  /*0140*/  LDCU UR6, c[0x0][0x880] ;  /* 0x00011000ff0677ac */ /* 0x000e620008000800 */
[----:B------:R-:W-:Y:S01]  /*0150*/  HFMA2 R91, -RZ, RZ, 0, 5.9604644775390625e-08 ;  /* 0x00000001ff5b7431 */ /* 0x000fe200000001ff */
[----:B-1----:R-:W-:-:S07]  /*0160*/  MOV R50, UR6 ;  /* 0x0000000600327c02 */ /* 0x002fce0008000f00 */
.L_x_0:
[----:B------:R-:W2:Y:S02]  /*0170*/  LDCU.64 UR6, c[0x0][0x8b0] ;  /* 0x00011600ff0677ac */ /* 0x000ea40008000a00 */
[----:B--2---:R-:W-:-:S04]  /*0180*/  UISETP.NE.U32.AND UP0, UPT, UR6, URZ, UPT ;  /* 0x000000ff0600728c */ /* 0x004fc8000bf05070 */
[----:B------:R-:W-:-:S09]  /*0190*/  UISETP.NE.AND.EX UP0, UPT, UR7, URZ, UPT, UP0 ;  /* 0x000000ff0700728c */ /* 0x000fd2000bf05300 */
[----:B------:R-:W-:Y:S05]  /*01a0*/  BRA.U UP0, `(.L_x_2) ;  /* 0x0000000100247547 */ /* 0x000fea000b800000 */
[----:B------:R-:W2:Y:S02]  /*01b0*/  LDCU.64 UR6, c[0x0][0x8a8] ;  /* 0x00011500ff0677ac */ /* 0x000ea40008000a00 */
[----:B--2---:R-:W-:-:S04]  /*01c0*/  UISETP.NE.U32.AND UP0, UPT, UR6, URZ, UPT ;  /* 0x000000ff0600728c */ /* 0x004fc8000bf05070 */
[----:B------:R-:W-:-:S09]  /*01d0*/  UISETP.NE.AND.EX UP0, UPT, UR7, URZ, UPT, UP0 ;  /* 0x000000ff0700728c */ /* 0x000fd2000bf05300 */
[----:B------:R-:W-:Y:S05]  /*01e0*/  BRA.U !UP0, `(.L_x_3) ;  /* 0x00000001080c7547 */ /* 0x000fea000b800000 */
[----:B------:R-:W2:Y:S02]  /*01f0*/  LDC.64 R2, c[0x0][0x8a8] ;  /* 0x00022a00ff027b82 */ /* 0x000ea40000000a00 */
[----:B--2---:R2:W5:Y:S01]  /*0200*/  LDG.E R47, desc[UR46][R2.64] ;  /* 0x0000002e022f7981 */ /* 0x004562000c1e1900 */
[----:B------:R-:W-:Y:S05]  /*0210*/  BRA `(.L_x_2) ;  /* 0x0000000000087947 */ /* 0x000fea0003800000 */
.L_x_3:
[----:B------:R-:W2:Y:S02]  /*0220*/  LDCU UR6, c[0x0][0x8a0] ;  /* 0x00011400ff0677ac */ /* 0x000ea40008000800 */
[----:B--2---:R-:W-:Y:S02]  /*0230*/  MOV R47, UR6 ;  /* 0x00000006002f7c02 */ /* 0x004fe40008000f00 */
.L_x_2:
[----:B------:R-:W-:Y:S01]  /*0240*/  IMAD.U32 R0, RZ, RZ, UR8 ;  /* 0x00000008ff007e24 */ /* 0x000fe2000f8e00ff */
[----:B------:R-:W-:Y:S04]  /*0250*/  BSSY.RECONVERGENT B0, `(.L_x_4) ;  /* 0x000000c000007945 */ /* 0x000fe80003800200 */
[C---:B------:R-:W-:Y:S02]  /*0260*/  ISETP.NE.OR P1, PT, R0.reuse, 0x1, !P5 ;  /* 0x000000010000780c */ /* 0x040fe40006f25670 */
[----:B------:R-:W-:-:S11]  /*0270*/  ISETP.NE.OR P0, PT, R0, 0x3, !P5 ;  /* 0x000000030000780c */ /* 0x000fd60006f05670 */
[----:B------:R-:W-:Y:S05]  /*0280*/  @P1 BRA `(.L_x_5) ;  /* 0x0000000000201947 */ /* 0x000fea0003800000 */
[----:B------:R-:W3:Y:S02]  /*0290*/  LDCU.64 UR6, c[0x0][0x348] ;  /* 0x00006900ff0677ac */ /* 0x000ee40008000a00 */
[----:B---3--:R-:W-:Y:S02]  /*02a0*/  UIADD3 UR10, UP1, UPT, UR6, 0x80, URZ ;  /* 0x00000080060a7890 */ /* 0x008fe4000ff3e0ff */
[----:B------:R-:W-:Y:S02]  /*02b0*/  UIADD3 UR6, UP0, UPT, UR6, 0x180, URZ ;  /* 0x0000018006067890 */ /* 0x000fe4000ff1e0ff */
[----:B------:R-:W-:Y:S02]  /*02c0*/  UIADD3.X UR11, UPT, UPT, URZ, UR7, URZ, UP1, !UPT ;  /* 0x00000007ff0b7290 */ /* 0x000fe40008ffe4ff */
[----:B------:R-:W-:-:S07]  /*02d0*/  UIADD3.X UR7, UPT, UPT, URZ, UR7, URZ, UP0, !UPT ;  /* 0x00000007ff077290 */ /* 0x000fce00087fe4ff */
[----:B------:R3:W-:Y:S02]  /*02e0*/  UTMACCTL.PF [UR10] ;  /* 0x000000000a0079b9 */ /* 0x0007e40008040000 */
[----:B------:R3:W-:Y:S02]  /*02f0*/  UTMACCTL.PF [UR6] ;  /* 0x00000000060079b9 */ /* 0x0007e40008040000 */
[----:B---3--:R-:W-:Y:S01]  /*0300*/  NOP ;  /* 0x0000000000007918 */ /* 0x008fe20000000000 */
.L_x_5:
[----:B------:R-:W-:Y:S05]  /*0310*/  BSYNC.RECONVERGENT B0 ;  /* 0x0000000000007941 */ /* 0x000fea0003800200 */
.L_x_4:
[----:B------:R-:W-:Y:S04]  /*0320*/  BSSY.RECONVERGENT B0, `(.L_x_6) ;  /* 0x000000a000007945 */ /* 0x000fe80003800200 */
        /* <DEDUP_REMOVED lines=9> */
.L_x_7:
[----:B------:R-:W-:Y:S05]  /*03c0*/  BSYNC.RECONVERGENT B0 ;  /* 0x0000000000007941 */ /* 0x000fea0003800200 */
.L_x_6:
[----:B------:R-:W3:Y:S01]  /*03d0*/  LDCU.64 UR6, c[0x0][0x888] ;  /* 0x00011100ff0677ac */ /* 0x000ee20008000a00 */
[----:B------:R-:W-:Y:S02]  /*03e0*/  UISETP.EQ.U32.AND UP1, UPT, UR4, URZ, UPT ;  /* 0x000000ff0400728c */ /* 0x000fe4000bf22070 */
[----:B------:R-:W-:Y:S02]  /*03f0*/  UPLOP3.LUT UP2, UPT, UPT, UPT, UPT, 0x80, 0x8 ;  /* 0x000000000008789c */ /* 0x000fe40003f4f070 */
[----:B---3--:R-:W-:-:S04]  /*0400*/  UISETP.NE.U32.AND UP0, UPT, UR6, URZ, UPT ;  /* 0x000000ff0600728c */ /* 0x008fc8000bf05070 */
[----:B------:R-:W-:-:S04]  /*0410*/  UISETP.NE.AND.EX UP0, UPT, UR7, URZ, UPT, UP0 ;  /* 0x000000ff0700728c */ /* 0x000fc8000bf05300 */
[----:B------:R-:W-:-:S04]  /*0420*/  UISETP.EQ.OR.EX UP3, UPT, UR5, URZ, !UP0, UP1 ;  /* 0x000000ff0500728c */ /* 0x000fc8000c762710 */
[----:B------:R-:W-:-:S05]  /*0430*/  UP2UR UR50, UPR, URZ, 0x8 ;  /* 0x00000008ff327883 */ /* 0x000fca0008000000 */
[----:B------:R-:W-:Y:S07]  /*0440*/  BRA.U !UP3, `(.L_x_8) ;  /* 0x000000010b207547 */ /* 0x000fee000b800000 */
[----:B-----5:R-:W-:Y:S01]  /*0450*/  R2UR UR6, R50 ;  /* 0x00000000320672ca */ /* 0x020fe200000e0000 */
[----:B------:R-:W-:Y:S02]  /*0460*/  UISETP.NE.U32.AND UP2, UPT, UR4, URZ, UPT ;  /* 0x000000ff0400728c */ /* 0x000fe4000bf45070 */
[----:B------:R-:W-:Y:S02]  /*0470*/  USEL UR4, URZ, 0xffffffff, UP0 ;  /* 0xffffffffff047887 */ /* 0x000fe40008000000 */
[----:B------:R-:W-:-:S08]  /*0480*/  UISETP.NE.AND.EX UP2, UPT, UR5, URZ, UPT, UP2 ;  /* 0x000000ff0500728c */ /* 0x000fd0000bf45320 */
[----:B------:R-:W-:-:S04]  /*0490*/  UISETP.NE.AND UP1, UPT, UR6, URZ, UPT ;  /* 0x000000ff0600728c */ /* 0x000fc8000bf25270 */
[----:B------:R-:W-:-:S04]  /*04a0*/  @!UP2 USEL UR4, URZ, 0xffffffff, UP1 ;  /* 0xffffffffff04a887 */ /* 0x000fc80008800000 */
[----:B------:R-:W-:-:S04]  /*04b0*/  ULOP3.LUT UR4, UR4, 0x1, URZ, 0xc0, !UPT ;  /* 0x0000000104047892 */ /* 0x000fc8000f8ec0ff */
[----:B------:R-:W-:-:S11]  /*04c0*/  UISETP.NE.U32.AND UP2, UPT, UR4, 0x1, UPT ;  /* 0x000000010400788c */ /* 0x000fd6000bf45070 */
.L_x_8:
[----:B--2---:R-:W2:Y:S01]  /*04d0*/  SHFL.IDX PT, R2, R96, RZ, 0x1f ;  /* 0x00001fff60027589 */ /* 0x004ea200000e0000 */
[----:B------:R-:W-:-:S04]  /*04e0*/  UISETP.NE.AND UP1, UPT, UR8, 0x2, UPT ;  /* 0x000000020800788c */ /* 0x000fc8000bf25270 */
[----:B------:R-:W-:Y:S01]  /*04f0*/  USEL UR6, URZ, 0x1, UP1 ;  /* 0x00000001ff067887 */ /* 0x000fe20008800000 */
[----:B--2---:R-:W-:-:S13]  /*0500*/  ISETP.NE.AND P0, PT, R2, RZ, PT ;  /* 0x000000ff0200720c */ /* 0x004fda0003f05270 */
[----:B------:R-:W-:Y:S05]  /*0510*/  @P0 BRA `(.L_x_9) ;  /* 0x0000000000500947 */ /* 0x000fea0003800000 */
[----:B------:R-:W2:Y:S01]  /*0520*/  S2UR UR5, SR_CgaCtaId ;  /* 0x00000000000579c3 */ /* 0x000ea20000008800 */
[----:B------:R-:W-:Y:S01]  /*0530*/  UMOV UR7, 0x400 ;  /* 0x0000040000077882 */ /* 0x000fe20000000000 */
[----:B------:R-:W-:Y:S01]  /*0540*/  UMOV UR4, 0x1 ;  /* 0x0000000100047882 */ /* 0x000fe20000000000 */
[----:B------:R-:W-:Y:S01]  /*0550*/  ELECT P0, URZ, PT ;  /* 0x0000000000ff782f */ /* 0x000fe20003800000 */
[----:B------:R-:W-:-:S04]  /*0560*/  UIADD3 UR10, UPT, UPT, -UR4, 0x100000, URZ ;  /* 0x00100000040a7890 */ /* 0x000fc8000fffe1ff */
[----:B------:R-:W-:Y:S02]  /*0570*/  USHF.L.U32 UR11, UR10, 0xb, URZ ;  /* 0x0000000b0a0b7899 */ /* 0x000fe400080006ff */
[----:B------:R-:W-:Y:S02]  /*0580*/  USHF.L.U32 UR10, UR10, 0x1, URZ ;  /* 0x000000010a0a7899 */ /* 0x000fe400080006ff */
[----:B--2---:R-:W-:Y:S01]  /*0590*/  ULEA UR5, UR5, UR7, 0x18 ;  /* 0x0000000705057291 */ /* 0x004fe2000f8ec0ff */
[----:B------:R-:W2:Y:S11]  /*05a0*/  FENCE.VIEW.ASYNC.S ;  /* 0x00000000000073c6 */ /* 0x000eb60000000000 */
[----:B--2---:R2:W3:Y:S01]  /*05b0*/  SYNCS.EXCH.64 URZ, [UR5], UR10 ;  /* 0x0000000a05ff75b2 */ /* 0x0044e20008000100 */
[----:B------:R2:W4:Y:S01]  /*05c0*/  SYNCS.EXCH.64 URZ, [UR5+0x28], UR10 ;  /* 0x0000280a05ff75b2 */ /* 0x0005220008000100 */
[----:B------:R2:W1:Y:S01]  /*05d0*/  SYNCS.EXCH.64 URZ, [UR5+0x8], UR10 ;  /* 0x0000080a05ff75b2 */ /* 0x0004620008000100 */
[----:B------:R2:W1:Y:S01]  /*05e0*/  SYNCS.EXCH.64 URZ, [UR5+0x30], UR10 ;  /* 0x0000300a05ff75b2 */ /* 0x0004620008000100 */
[----:B------:R2:W1:Y:S01]  /*05f0*/  SYNCS.EXCH.64 URZ, [UR5+0x10], UR10 ;  /* 0x0000100a05ff75b2 */ /* 0x0004620008000100 */
[----:B------:R2:W1:Y:S01]  /*0600*/  SYNCS.EXCH.64 URZ, [UR5+0x38], UR10 ;  /* 0x0000380a05ff75b2 */ /* 0x0004620008000100 */
[----:B------:R2:W1:Y:S01]  /*0610*/  SYNCS.EXCH.64 URZ, [UR5+0x18], UR10 ;  /* 0x0000180a05ff75b2 */ /* 0x0004620008000100 */
[----:B------:R2:W1:Y:S01]  /*0620*/  SYNCS.EXCH.64 URZ, [UR5+0x40], UR10 ;  /* 0x0000400a05ff75b2 */ /* 0x0004620008000100 */
[----:B------:R2:W1:Y:S01]  /*0630*/  SYNCS.EXCH.64 URZ, [UR5+0x20], UR10 ;  /* 0x0000200a05ff75b2 */ /* 0x0004620008000100 */
[----:B------:R2:W1:Y:S01]  /*0640*/  SYNCS.EXCH.64 URZ, [UR5+0x48], UR10 ;  /* 0x0000480a05ff75b2 */ /* 0x0004620008000100 */
[----:B------:R-:W-:Y:S01]  /*0650*/  NOP ;  /* 0x0000000000007918 */ /* 0x000fe20000000000 */
.L_x_9:
[----:B------:R-:W2:Y:S01]  /*0660*/  SHFL.IDX PT, R2, R96, RZ, 0x1f ;  /* 0x00001fff60027589 */ /* 0x000ea200000e0000 */
[----:B------:R-:W-:Y:S01]  /*0670*/  NOP ;  /* 0x0000000000007918 */ /* 0x000fe20000000000 */
[----:B--2---:R-:W-:-:S13]  /*0680*/  ISETP.NE.AND P0, PT, R2, 0x1, PT ;  /* 0x000000010200780c */ /* 0x004fda0003f05270 */
[----:B------:R-:W-:Y:S05]  /*0690*/  @P0 BRA `(.L_x_10) ;  /* 0x0000000000580947 */ /* 0x000fea0003800000 */
[----:B------:R-:W2:Y:S01]  /*06a0*/  S2UR UR7, SR_CgaCtaId ;  /* 0x00000000000779c3 */ /* 0x000ea20000008800 */
[----:B------:R-:W-:Y:S01]  /*06b0*/  UMOV UR9, 0x400 ;  /* 0x0000040000097882 */ /* 0x000fe20000000000 */
[----:B------:R-:W-:Y:S01]  /*06c0*/  UMOV UR5, 0x20 ;  /* 0x0000002000057882 */ /* 0x000fe20000000000 */
[----:B------:R-:W-:Y:S01]  /*06d0*/  UMOV UR4, 0x80 ;  /* 0x0000008000047882 */ /* 0x000fe20000000000 */
[----:B------:R-:W-:-:S04]  /*06e0*/  UIADD3 UR10, UPT, UPT, -UR5, 0x100000, URZ ;  /* 0x00100000050a7890 */ /* 0x000fc8000fffe1ff */
[----:B------:R-:W-:Y:S02]  /*06f0*/  USHF.L.U32 UR11, UR10, 0xb, URZ ;  /* 0x0000000b0a0b7899 */ /* 0x000fe400080006ff */
[----:B------:R-:W-:Y:S02]  /*0700*/  USHF.L.U32 UR10, UR10, 0x1, URZ ;  /* 0x000000010a0a7899 */ /* 0x000fe400080006ff */
[----:B------:R-:W-:-:S04]  /*0710*/  UIADD3 UR4, UPT, UPT, -UR4, 0x100000, URZ ;  /* 0x0010000004047890 */ /* 0x000fc8000fffe1ff */
[----:B------:R-:W-:Y:S02]  /*0720*/  USHF.L.U32 UR5, UR4, 0xb, URZ ;  /* 0x0000000b04057899 */ /* 0x000fe400080006ff */
[----:B------:R-:W-:Y:S01]  /*0730*/  USHF.L.U32 UR4, UR4, 0x1, URZ ;  /* 0x0000000104047899 */ /* 0x000fe200080006ff */
[----:B------:R-:W-:Y:S01]  /*0740*/  ELECT P0, URZ, PT ;  /* 0x0000000000ff782f */ /* 0x000fe20003800000 */
[----:B--2---:R-:W-:Y:S01]  /*0750*/  ULEA UR7, UR7, UR9, 0x18 ;  /* 0x0000000907077291 */ /* 0x004fe2000f8ec0ff */
[----:B------:R-:W2:Y:S11]  /*0760*/  FENCE.VIEW.ASYNC.S ;  /* 0x00000000000073c6 */ /* 0x000eb60000000000 */
[----:B--2---:R2:W1:Y:S01]  /*0770*/  SYNCS.EXCH.64 URZ, [UR7+0x50], UR10 ;  /* 0x0000500a07ff75b2 */ /* 0x0044620008000100 */
        /* <DEDUP_REMOVED lines=8> */
.L_x_10:
[----:B------:R-:W3:Y:S01]  /*0800*/  SHFL.IDX PT, R2, R96, RZ, 0x1f ;  /* 0x00001fff60027589 */ /* 0x000ee200000e0000 */
[----:B------:R-:W-:Y:S01]  /*0810*/  NOP ;  /* 0x0000000000007918 */ /* 0x000fe20000000000 */
[----:B---3--:R-:W-:-:S13]  /*0820*/  ISETP.NE.AND P0, PT, R2, 0x3, PT ;  /* 0x000000030200780c */ /* 0x008fda0003f05270 */
[----:B------:R-:W-:Y:S05]  /*0830*/  @P0 BRA `(.L_x_11) ;  /* 0x0000000000300947 */ /* 0x000fea0003800000 */
[----:B--2---:R-:W2:Y:S01]  /*0840*/  S2UR UR5, SR_CgaCtaId ;  /* 0x00000000000579c3 */ /* 0x004ea20000008800 */
        /* <DEDUP_REMOVED lines=8> */
[----:B--2---:R3:W2:Y:S01]  /*08d0*/  SYNCS.EXCH.64 URZ, [UR5+0x90], UR10 ;  /* 0x0000900a05ff75b2 */ /* 0x0046a20008000100 */
[----:B------:R3:W1:Y:S02]  /*08e0*/  SYNCS.EXCH.64 URZ, [UR5+0x98], UR10 ;  /* 0x0000980a05ff75b2 */ /* 0x0006640008000100 */
[----:B---3--:R-:W-:Y:S01]  /*08f0*/  NOP ;  /* 0x0000000000007918 */ /* 0x008fe20000000000 */
.L_x_11:
[----:B------:R-:W3:Y:S01]  /*0900*/  SHFL.IDX PT, R2, R96, RZ, 0x1f ;  /* 0x00001fff60027589 */ /* 0x000ee200000e0000 */
[----:B------:R-:W-:Y:S01]  /*0910*/  NOP ;  /* 0x0000000000007918 */ /* 0x000fe20000000000 */
[----:B---3--:R-:W-:-:S13]  /*0920*/  ISETP.NE.AND P0, PT, R2, 0x4, PT ;  /* 0x000000040200780c */ /* 0x008fda0003f05270 */
[----:B------:R-:W-:Y:S05]  /*0930*/  @P0 BRA `(.L_x_12) ;  /* 0x00000000004c0947 */ /* 0x000fea0003800000 */
[----:B--2---:R-:W2:Y:S01]  /*0940*/  S2UR UR5, SR_CgaCtaId ;  /* 0x00000000000579c3 */ /* 0x004ea20000008800 */
[----:B------:R-:W-:Y:S01]  /*0950*/  UMOV UR9, 0x100 ;  /* 0x0000010000097882 */ /* 0x000fe20000000000 */
[----:B------:R-:W-:Y:S01]  /*0960*/  UMOV UR7, 0x400 ;  /* 0x0000040000077882 */ /* 0x000fe20000000000 */
[----:B------:R-:W-:Y:S01]  /*0970*/  USEL UR9, UR9, 0xe0, UP2 ;  /* 0x000000e009097887 */ /* 0x000fe20009000000 */
[----:B------:R-:W-:Y:S01]  /*0980*/  UMOV UR4, 0x1 ;  /* 0x0000000100047882 */ /* 0x000fe20000000000 */
[----:B------:R-:W-:Y:S01]  /*0990*/  ELECT P0, URZ, PT ;  /* 0x0000000000ff782f */ /* 0x000fe20003800000 */
[----:B------:R-:W-:-:S04]  /*09a0*/  UIADD3 UR10, UPT, UPT, -UR4, 0x100000, URZ ;  /* 0x00100000040a7890 */ /* 0x000fc8000fffe1ff */
[----:B------:R-:W-:Y:S02]  /*09b0*/  USHF.L.U32 UR11, UR10, 0xb, URZ ;  /* 0x0000000b0a0b7899 */ /* 0x000fe400080006ff */
[----:B------:R-:W-:Y:S02]  /*09c0*/  USHF.L.U32 UR10, UR10, 0x1, URZ ;  /* 0x000000010a0a7899 */ /* 0x000fe400080006ff */
[----:B------:R-:W-:-:S04]  /*09d0*/  UIADD3 UR12, UPT, UPT, -UR9, 0x100000, URZ ;  /* 0x00100000090c7890 */ /* 0x000fc8000fffe1ff */
[----:B------:R-:W-:Y:S02]  /*09e0*/  USHF.L.U32 UR13, UR12, 0xb, URZ ;  /* 0x0000000b0c0d7899 */ /* 0x000fe400080006ff */
[----:B------:R-:W-:Y:S02]  /*09f0*/  USHF.L.U32 UR12, UR12, 0x1, URZ ;  /* 0x000000010c0c7899 */ /* 0x000fe400080006ff */
[----:B--2---:R-:W-:Y:S01]  /*0a00*/  ULEA UR5, UR5, UR7, 0x18 ;  /* 0x0000000705057291 */ /* 0x004fe2000f8ec0ff */
[----:B------:R-:W2:Y:S11]  /*0a10*/  FENCE.VIEW.ASYNC.S ;  /* 0x00000000000073c6 */ /* 0x000eb60000000000 */
[----:B--2---:R3:W2:Y:S01]  /*0a20*/  SYNCS.EXCH.64 URZ, [UR5+0xa0], UR10 ;  /* 0x0000a00a05ff75b2 */ /* 0x0046a20008000100 */
[----:B------:R3:W1:Y:S01]  /*0a30*/  SYNCS.EXCH.64 URZ, [UR5+0xb0], UR12 ;  /* 0x0000b00c05ff75b2 */ /* 0x0006620008000100 */
[----:B------:R3:W1:Y:S01]  /*0a40*/  SYNCS.EXCH.64 URZ, [UR5+0xa8], UR10 ;  /* 0x0000a80a05ff75b2 */ /* 0x0006620008000100 */
[----:B------:R3:W1:Y:S02]  /*0a50*/  SYNCS.EXCH.64 URZ, [UR5+0xb8], UR12 ;  /* 0x0000b80c05ff75b2 */ /* 0x0006640008000100 */
[----:B---3--:R-:W-:Y:S01]  /*0a60*/  NOP ;  /* 0x0000000000007918 */ /* 0x008fe20000000000 */
.L_x_12:
[----:B------:R-:W3:Y:S01]  /*0a70*/  SHFL.IDX PT, R2, R96, RZ, 0x1f ;  /* 0x00001fff60027589 */ /* 0x000ee200000e0000 */
[----:B------:R-:W-:Y:S01]  /*0a80*/  NOP ;  /* 0x0000000000007918 */ /* 0x000fe20000000000 */
[----:B---3--:R-:W-:-:S13]  /*0a90*/  ISETP.NE.AND P0, PT, R2, 0x5, PT ;  /* 0x000000050200780c */ /* 0x008fda0003f05270 */
[----:B------:R-:W-:Y:S05]  /*0aa0*/  @P0 BRA `(.L_x_13) ;  /* 0x0000000000580947 */ /* 0x000fea0003800000 */
[----:B--2---:R-:W2:Y:S01]  /*0ab0*/  S2UR UR7, SR_CgaCtaId ;  /* 0x00000000000779c3 */ /* 0x004ea20000008800 */
        /* <DEDUP_REMOVED lines=12> */
[----:B--2---:R3:W2:Y:S01]  /*0b80*/  SYNCS.EXCH.64 URZ, [UR7+0xc0], UR10 ;  /* 0x0000c00a07ff75b2 */ /* 0x0046a20008000100 */
[----:B------:R3:W1:Y:S01]  /*0b90*/  SYNCS.EXCH.64 URZ, [UR7+0xe0], UR4 ;  /* 0x0000e00407ff75b2 */ /* 0x0006620008000100 */
[----:B------:R3:W1:Y:S01]  /*0ba0*/  SYNCS.EXCH.64 URZ, [UR7+0xc8], UR10 ;  /* 0x0000c80a07ff75b2 */ /* 0x0006620008000100 */
[----:B------:R3:W1:Y:S01]  /*0bb0*/  SYNCS.EXCH.64 URZ, [UR7+0xe8], UR4 ;  /* 0x0000e80407ff75b2 */ /* 0x0006620008000100 */
[----:B------:R3:W1:Y:S01]  /*0bc0*/  SYNCS.EXCH.64 URZ, [UR7+0xd0], UR10 ;  /* 0x0000d00a07ff75b2 */ /* 0x0006620008000100 */
[----:B------:R3:W1:Y:S01]  /*0bd0*/  SYNCS.EXCH.64 URZ, [UR7+0xf0], UR4 ;  /* 0x0000f00407ff75b2 */ /* 0x0006620008000100 */
[----:B------:R3:W1:Y:S01]  /*0be0*/  SYNCS.EXCH.64 URZ, [UR7+0xd8], UR10 ;  /* 0x0000d80a07ff75b2 */ /* 0x0006620008000100 */
[----:B------:R3:W1:Y:S02]  /*0bf0*/  SYNCS.EXCH.64 URZ, [UR7+0xf8], UR4 ;  /* 0x0000f80407ff75b2 */ /* 0x0006640008000100 */
[----:B---3--:R-:W-:Y:S01]  /*0c00*/  NOP ;  /* 0x0000000000007918 */ /* 0x008fe20000000000 */
.L_x_13:
        /* <DEDUP_REMOVED lines=18> */
.L_x_14:
[----:B--2---:R-:W2:Y:S01]  /*0d30*/  S2UR UR5, SR_CTAID.X ;  /* 0x00000000000579c3 */ /* 0x004ea20000002500 */
[----:B------:R-:W-:-:S05]  /*0d40*/  CS2R.32 R90, SR_CgaSize ;  /* 0x00000000005a7805 */ /* 0x000fca0000008a00 */
[----:B------:R-:W-:-:S05]  /*0d50*/  IMAD R90, R90, -0xa0, RZ ;  /* 0xffffff605a5a7824 */ /* 0x000fca00078e02ff */
[----:B------:R-:W-:-:S14]  /*0d60*/  R2UR UR9, R90 ;  /* 0x000000005a0972ca */ /* 0x000fdc00000e0000 */
[----:B------:R-:W3:Y:S01]  /*0d70*/  LDCU UR9, c[0x0][UR9+0x2b0] ;  /* 0x00005600090977ac */ /* 0x000ee20008000800 */
[----:B------:R-:W-:Y:S01]  /*0d80*/  NOP ;  /* 0x0000000000007918 */ /* 0x000fe20000000000 */
[----:B------:R-:W-:-:S05]  /*0d90*/  CS2R.32 R90, SR_CgaSize ;  /* 0x00000000005a7805 */ /* 0x000fca0000008a00 */
[----:B------:R-:W-:-:S05]  /*0da0*/  IMAD R90, R90, -0xa0, RZ ;  /* 0xffffff605a5a7824 */ /* 0x000fca00078e02ff */
[----:B------:R-:W-:-:S14]  /*0db0*/  R2UR UR7, R90 ;  /* 0x000000005a0772ca */ /* 0x000fdc00000e0000 */
[----:B------:R-:W4:Y:S01]  /*0dc0*/  LDCU UR7, c[0x0][UR7+0x2b4] ;  /* 0x00005680070777ac */ /* 0x000f220008000800 */
[----:B------:R-:W1:Y:S08]  /*0dd0*/  S2UR UR4, SR_CTAID.Y ;  /* 0x00000000000479c3 */ /* 0x000e700000002600 */
[----:B------:R-:W4:Y:S01]  /*0de0*/  LDC R9, c[0x0][0xb24] ;  /* 0x0002c900ff097b82 */ /* 0x000f220000000800 */
[----:B--2---:R-:W-:-:S02]  /*0df0*/  I2FP.F32.U32 R5, UR5 ;  /* 0x0000000500057c45 */ /* 0x004fc40008201000 */
[----:B------:R-:W-:-:S05]  /*0e00*/  CS2R.32 R3, SR_CgaSize ;  /* 0x0000000000037805 */ /* 0x000fca0000008a00 */
[----:B------:R-:W-:-:S06]  /*0e10*/  IMAD R3, R3, -0xa0, RZ ;  /* 0xffffff6003037824 */ /* 0x000fcc00078e02ff */
[----:B------:R-:W2:Y:S01]  /*0e20*/  LDC R3, c[0x0][R3+0x2a0] ;  /* 0x0000a80003037b82 */ /* 0x000ea20000000800 */
[----:B------:R-:W-:Y:S01]  /*0e30*/  MOV R21, UR5 ;  /* 0x0000000500157c02 */ /* 0x000fe20008000f00 */
[----:B---3--:R-:W-:Y:S01]  /*0e40*/  FMUL R5, R5, UR9 ;  /* 0x0000000905057c20 */ /* 0x008fe20008400000 */
[----:B-1----:R-:W-:Y:S02]  /*0e50*/  I2FP.F32.U32 R4, UR4 ;  /* 0x0000000400047c45 */ /* 0x002fe40008201000 */
[----:B------:R-:W-:-:S05]  /*0e60*/  CS2R.32 R2, SR_CgaSize ;  /* 0x0000000000027805 */ /* 0x000fca0000008a00 */
[----:B------:R-:W-:-:S06]  /*0e70*/  IMAD R2, R2, -0xa0, RZ ;  /* 0xffffff6002027824 */ /* 0x000fcc00078e02ff */
[----:B------:R-:W1:Y:S01]  /*0e80*/  LDC R2, c[0x0][R2+0x2a4] ;  /* 0x0000a90002027b82 */ /* 0x000e620000000800 */
[----:B------:R-:W3:Y:S01]  /*0e90*/  F2I.U32.TRUNC.NTZ R90, R5 ;  /* 0x00000005005a7305 */ /* 0x000ee2000020f000 */
[----:B------:R-:W-:Y:S01]  /*0ea0*/  MOV R20, UR4 ;  /* 0x0000000400147c02 */ /* 0x000fe20008000f00 */
[----:B----4-:R-:W-:-:S05]  /*0eb0*/  FMUL R4, R4, UR7 ;  /* 0x0000000704047c20 */ /* 0x010fca0008400000 */
[----:B------:R-:W-:Y:S01]  /*0ec0*/  BAR.SYNC.DEFER_BLOCKING 0x0 ;  /* 0x0000000000007b1d */ /* 0x000fe20000010000 */
[----:B------:R-:W-:-:S05]  /*0ed0*/  ISETP.GE.AND P0, PT, R9, 0x1, PT ;  /* 0x000000010900780c */ /* 0x000fca0003f06270 */
[----:B------:R-:W4:Y:S02]  /*0ee0*/  F2I.U32.TRUNC.NTZ R83, R4 ;  /* 0x0000000400537305 */ /* 0x000f24000020f000 */
[----:B------:R-:W1:Y:S01]  /*0ef0*/  S2UR UR36, SR_CTAID.Z ;  /* 0x00000000002479c3 */ /* 0x000e620000002700 */
[----:B---3--:R-:W-:-:S05]  /*0f00*/  IADD3 R90, PT, PT, -R90, RZ, RZ ;  /* 0x000000ff5a5a7210 */ /* 0x008fca0007ffe1ff */
[----:B--2---:R-:W-:Y:S01]  /*0f10*/  IMAD R90, R3, R90, UR5 ;  /* 0x00000005035a7e24 */ /* 0x004fe2000f8e025a */
[----:B----4-:R-:W-:-:S05]  /*0f20*/  IADD3 R83, PT, PT, -R83, RZ, RZ ;  /* 0x000000ff53537210 */ /* 0x010fca0007ffe1ff */
[----:B-1----:R-:W-:Y:S01]  /*0f30*/  IMAD R83, R2, R83, UR4 ;  /* 0x0000000402537e24 */ /* 0x002fe2000f8e0253 */
[----:B------:R-:W-:Y:S06]  /*0f40*/  @!P0 BRA `(.L_x_15) ;  /* 0x0000000000b88947 */ /* 0x000fec0003800000 */
[----:B------:R-:W1:Y:S01]  /*0f50*/  LDC.64 R4, c[0x0][0xb18] ;  /* 0x0002c600ff047b82 */ /* 0x000e620000000a00 */
[----:B------:R-:W-:-:S07]  /*0f60*/  ISETP.NE.AND P0, PT, R9, 0x1, PT ;  /* 0x000000010900780c */ /* 0x000fce0003f05270 */
[----:B------:R-:W2:Y:S08]  /*0f70*/  LDC R10, c[0x0][0xb0c] ;  /* 0x0002c300ff0a7b82 */ /* 0x000eb00000000800 */
[----:B------:R-:W3:Y:S08]  /*0f80*/  LDC R11, c[0x0][0x370] ;  /* 0x0000dc00ff0b7b82 */ /* 0x000ef00000000800 */
[----:B------:R-:W4:Y:S01]  /*0f90*/  LDC R12, c[0x0][0x374] ;  /* 0x0000dd00ff0c7b82 */ /* 0x000f220000000800 */
[----:B-1----:R-:W-:-:S07]  /*0fa0*/  ISETP.NE.AND P1, PT, R4, 0x1, PT ;  /* 0x000000010400780c */ /* 0x002fce0003f25270 */
[----:B------:R-:W3:Y:S01]  /*0fb0*/  LDC.64 R6, c[0x0][0xb10] ;  /* 0x0002c400ff067b82 */ /* 0x000ee20000000a00 */
[----:B--2---:R-:W-:-:S07]  /*0fc0*/  ISETP.NE.AND P2, PT, R10, 0x1, PT ;  /* 0x000000010a00780c */ /* 0x004fce0003f45270 */
[----:B------:R-:W1:Y:S08]  /*0fd0*/  LDC R8, c[0x0][0xb20] ;  /* 0x0002c800ff087b82 */ /* 0x000e700000000800 */
[----:B------:R-:W2:Y:S01]  /*0fe0*/  LDC.64 R2, c[0x0][0xb28] ;  /* 0x0002ca00ff027b82 */ /* 0x000ea20000000a00 */
[----:B----4-:R-:W-:-:S04]  /*0ff0*/  IMAD.HI.U32 R13, R12, R5, RZ ;  /* 0x000000050c0d7227 */ /* 0x010fc800078e00ff */
[----:B------:R-:W-:-:S04]  /*1000*/  IMAD.HI.U32 R5, R20, R5, RZ ;  /* 0x0000000514057227 */ /* 0x000fc800078e00ff */
[----:B---3--:R-:W-:-:S04]  /*1010*/  IMAD.HI.U32 R14, R11, R6, RZ ;  /* 0x000000060b0e7227 */ /* 0x008fc800078e00ff */
[C---:B------:R-:W-:Y:S01]  /*1020*/  IMAD.HI.U32 R16, R21.reuse, R6, RZ ;  /* 0x0000000615107227 */ /* 0x040fe200078e00ff */
[-C--:B------:R-:W-:Y:S02]  /*1030*/  @P2 SHF.R.U32.HI R11, RZ, R7.reuse, R14 ;  /* 0x00000007ff0b2219 */ /* 0x080fe4000001160e */
[-C--:B-1----:R-:W-:Y:S02]  /*1040*/  @P1 SHF.R.U32.HI R12, RZ, R8.reuse, R13 ;  /* 0x00000008ff0c1219 */ /* 0x082fe4000001160d */
[----:B------:R-:W-:Y:S02]  /*1050*/  SHF.R.U32.HI R5, RZ, R8, R5 ;  /* 0x00000008ff057219 */ /* 0x000fe40000011605 */
[----:B------:R-:W-:Y:S02]  /*1060*/  SHF.R.U32.HI R16, RZ, R7, R16 ;  /* 0x00000007ff107219 */ /* 0x000fe40000011610 */
[----:B------:R-:W-:Y:S01]  /*1070*/  SEL R5, R20, R5, !P1 ;  /* 0x0000000514057207 */ /* 0x000fe20004800000 */
[----:B--2---:R-:W-:Y:S01]  /*1080*/  IMAD.HI.U32 R14, R12, R2, RZ ;  /* 0x000000020c0e7227 */ /* 0x004fe200078e00ff */
[----:B------:R-:W-:-:S02]  /*1090*/  SEL R7, R21, R16, !P2 ;  /* 0x0000001015077207 */ /* 0x000fc40005000000 */
[----:B------:R-:W-:Y:S01]  /*10a0*/  IADD3 R13, PT, PT, -R5, RZ, RZ ;  /* 0x000000ff050d7210 */ /* 0x000fe20007ffe1ff */
[----:B------:R-:W-:Y:S01]  /*10b0*/  IMAD.HI.U32 R6, R11, R2, RZ ;  /* 0x000000020b067227 */ /* 0x000fe200078e00ff */
[----:B------:R-:W-:-:S03]  /*10c0*/  @P0 SHF.R.U32.HI R12, RZ, R3, R14 ;  /* 0x00000003ff0c0219 */ /* 0x000fc6000001160e */
[----:B------:R-:W-:Y:S01]  /*10d0*/  IMAD R13, R4, R13, R20 ;  /* 0x0000000d040d7224 */ /* 0x000fe200078e0214 */
[----:B------:R-:W-:Y:S01]  /*10e0*/  @P0 SHF.R.U32.HI R11, RZ, R3, R6 ;  /* 0x00000003ff0b0219 */ /* 0x000fe20000011606 */
[----:B------:R-:W-:-:S04]  /*10f0*/  IMAD R12, R12, R9, RZ ;  /* 0x000000090c0c7224 */ /* 0x000fc800078e02ff */
[----:B------:R-:W-:Y:S01]  /*1100*/  IMAD R6, R11, R9, RZ ;  /* 0x000000090b067224 */ /* 0x000fe200078e02ff */
[----:B------:R-:W-:-:S04]  /*1110*/  ISETP.GE.AND P1, PT, R5, R12, PT ;  /* 0x0000000c0500720c */ /* 0x000fc80003f26270 */
[----:B------:R-:W-:Y:S01]  /*1120*/  ISETP.GE.OR P1, PT, R7, R6, P1 ;  /* 0x000000060700720c */ /* 0x000fe20000f26670 */
[----:B------:R-:W-:-:S05]  /*1130*/  IMAD.HI.U32 R6, R5, R2, RZ ;  /* 0x0000000205067227 */ /* 0x000fca00078e00ff */
[----:B------:R-:W-:-:S04]  /*1140*/  SHF.R.U32.HI R6, RZ, R3, R6 ;  /* 0x00000003ff067219 */ /* 0x000fc80000011606 */
[----:B------:R-:W-:-:S03]  /*1150*/  SEL R6, R5, R6, !P0 ;  /* 0x0000000605067207 */ /* 0x000fc60004000000 */
[----:B------:R-:W-:Y:S01]  /*1160*/  @!P1 IMAD.HI.U32 R8, R7, R2, RZ ;  /* 0x0000000207089227 */ /* 0x000fe200078e00ff */
[----:B------:R-:W-:-:S04]  /*1170*/  IADD3 R2, PT, PT, -R6, RZ, RZ ;  /* 0x000000ff06027210 */ /* 0x000fc80007ffe1ff */
[----:B------:R-:W-:Y:S01]  /*1180*/  @!P1 SHF.R.U32.HI R8, RZ, R3, R8 ;  /* 0x00000003ff089219 */ /* 0x000fe20000011608 */
[----:B------:R-:W-:-:S03]  /*1190*/  IMAD R2, R9, R2, R5 ;  /* 0x0000000209027224 */ /* 0x000fc600078e0205 */
[----:B------:R-:W-:-:S05]  /*11a0*/  @!P1 SEL R3, R7, R8, !P0 ;  /* 0x0000000807039207 */ /* 0x000fca0004000000 */
[--C-:B------:R-:W-:Y:S02]  /*11b0*/  @!P1 IMAD.IADD R6, R6, 0x1, -R3.reuse ;  /* 0x0000000106069824 */ /* 0x100fe400078e0a03 */
[----:B------:R-:W-:Y:S01]  /*11c0*/  @!P1 IMAD R3, R2, R11, R3 ;  /* 0x0000000b02039224 */ /* 0x000fe200078e0203 */
[----:B------:R-:W-:Y:S01]  /*11d0*/  IADD3 R2, PT, PT, -R7, RZ, RZ ;  /* 0x000000ff07027210 */ /* 0x000fe20007ffe1ff */
[----:B------:R-:W-:Y:S02]  /*11e0*/  @!P1 IMAD R5, R6, R9, R7 ;  /* 0x0000000906059224 */ /* 0x000fe400078e0207 */
[----:B------:R-:W-:Y:S02]  /*11f0*/  @!P1 IMAD.MOV.U32 R7, RZ, RZ, R3 ;  /* 0x000000ffff079224 */ /* 0x000fe400078e0003 */
[----:B------:R-:W-:Y:S02]  /*1200*/  IMAD R2, R10, R2, R21 ;  /* 0x000000020a027224 */ /* 0x000fe400078e0215 */
[----:B------:R-:W-:-:S02]  /*1210*/  IMAD R20, R5, R4, R13 ;  /* 0x0000000405147224 */ /* 0x000fc400078e020d */
[----:B------:R-:W-:Y:S02]  /*1220*/  IMAD R21, R7, R10, R2 ;  /* 0x0000000a07157224 */ /* 0x000fe400078e0202 */
.L_x_15:
[----:B------:R-:W1:Y:S01]  /*1230*/  LDCU UR4, c[0x0][0xb30] ;  /* 0x00016600ff0477ac */ /* 0x000e620008000800 */
[----:B------:R-:W2:Y:S08]  /*1240*/  S2UR UR37, SR_CgaCtaId ;  /* 0x00000000002579c3 */ /* 0x000eb00000008800 */
[----:B------:R-:W3:Y:S01]  /*1250*/  LDC R40, c[0x0][0xb24] ;  /* 0x0002c900ff287b82 */ /* 0x000ee20000000800 */
[----:B-1----:R-:W-:-:S09]  /*1260*/  UISETP.NE.AND UP1, UPT, UR4, 0x1, UPT ;  /* 0x000000010400788c */ /* 0x002fd2000bf25270 */
[----:B--2---:R-:W-:Y:S05]  /*1270*/  BRA.U UP1, `(.L_x_16) ;  /* 0x0000000101407547 */ /* 0x004fea000b800000 */
[----:B------:R-:W1:Y:S08]  /*1280*/  LDC.64 R4, c[0x0][0xb10] ;  /* 0x0002c400ff047b82 */ /* 0x000e700000000a00 */
[----:B------:R-:W2:Y:S08]  /*1290*/  LDC.64 R2, c[0x0][0xb18] ;  /* 0x0002c600ff027b82 */ /* 0x000eb00000000a00 */
[----:B------:R-:W4:Y:S08]  /*12a0*/  LDC R6, c[0x0][0xb20] ;  /* 0x0002c800ff067b82 */ /* 0x000f300000000800 */
[----:B------:R-:W3:Y:S01]  /*12b0*/  LDC R8, c[0x0][0xb0c] ;  /* 0x0002c300ff087b82 */ /* 0x000ee20000000800 */
[----:B-1----:R-:W-:-:S05]  /*12c0*/  IMAD.HI.U32 R4, R21, R4, RZ ;  /* 0x0000000415047227 */ /* 0x002fca00078e00ff */
[----:B------:R-:W-:Y:S01]  /*12d0*/  SHF.R.U32.HI R4, RZ, R5, R4 ;  /* 0x00000005ff047219 */ /* 0x000fe20000011604 */
[----:B--2---:R-:W-:Y:S01]  /*12e0*/  IMAD.HI.U32 R3, R20, R3, RZ ;  /* 0x0000000314037227 */ /* 0x004fe200078e00ff */
[----:B------:R-:W-:-:S04]  /*12f0*/  ISETP.NE.AND P0, PT, R2, 0x1, PT ;  /* 0x000000010200780c */ /* 0x000fc80003f05270 */
[----:B----4-:R-:W-:-:S04]  /*1300*/  SHF.R.U32.HI R3, RZ, R6, R3 ;  /* 0x00000006ff037219 */ /* 0x010fc80000011603 */
[----:B------:R-:W-:Y:S02]  /*1310*/  SEL R3, R20, R3, !P0 ;  /* 0x0000000314037207 */ /* 0x000fe40004000000 */
[----:B---3--:R-:W-:-:S04]  /*1320*/  ISETP.NE.AND P1, PT, R8, 0x1, PT ;  /* 0x000000010800780c */ /* 0x008fc80003f25270 */
[----:B------:R-:W-:-:S05]  /*1330*/  SEL R4, R21, R4, !P1 ;  /* 0x0000000415047207 */ /* 0x000fca0004800000 */
[----:B------:R-:W-:Y:S02]  /*1340*/  IMAD.IADD R5, R3, 0x1, -R4 ;  /* 0x0000000103057824 */ /* 0x000fe400078e0a04 */
[----:B------:R-:W-:Y:S02]  /*1350*/  IMAD.IADD R3, R4, 0x1, -R3 ;  /* 0x0000000104037824 */ /* 0x000fe400078e0a03 */
[----:B------:R-:W-:Y:S02]  /*1360*/  IMAD R21, R5, R8, R21 ;  /* 0x0000000805157224 */ /* 0x000fe400078e0215 */
[----:B------:R-:W-:-:S07]  /*1370*/  IMAD R20, R3, R2, R20 ;  /* 0x0000000203147224 */ /* 0x000fce00078e0214 */
.L_x_16:
[----:B------:R-:W-:Y:S01]  /*1380*/  BAR.SYNC.DEFER_BLOCKING 0x0 ;  /* 0x0000000000007b1d */ /* 0x000fe20000010000 */
[----:B------:R-:W-:Y:S01]  /*1390*/  UISETP.NE.AND UP1, UPT, UR8, 0x2, UPT ;  /* 0x000000020800788c */ /* 0x000fe2000bf25270 */
[----:B------:R-:W-:Y:S02]  /*13a0*/  ISETP.NE.OR P5, PT, R0, 0x2, !P5 ;  /* 0x000000020000780c */ /* 0x000fe40006fa5670 */
[----:B------:R-:W-:-:S06]  /*13b0*/  LOP3.LUT R2, R103, 0x1f, RZ, 0xc0, !PT ;  /* 0x0000001f67027812 */ /* 0x000fcc00078ec0ff */
[----:B------:R-:W-:Y:S05]  /*13c0*/  BRA.U UP1, `(.L_x_17) ;  /* 0x0000001101b07547 */ /* 0x000fea000b800000 */
[----:B------:R-:W1:Y:S01]  /*13d0*/  LDCU UR13, c[0x0][0x38c] ;  /* 0x00007180ff0d77ac */ /* 0x000e620008000800 */
[----:B------:R-:W2:Y:S01]  /*13e0*/  LDC R9, c[0x0][0x370] ;  /* 0x0000dc00ff097b82 */ /* 0x000ea20000000800 */
[----:B------:R-:W-:Y:S01]  /*13f0*/  PLOP3.LUT P1, PT, PT, PT, UP2, 0x80, 0x8 ;  /* 0x000000000008781c */ /* 0x000fe20003f2f028 */
[----:B------:R-:W-:Y:S01]  /*1400*/  IMAD.MOV.U32 R15, RZ, RZ, 0x1 ;  /* 0x00000001ff0f7424 */ /* 0x000fe200078e00ff */
[----:B------:R-:W-:Y:S01]  /*1410*/  ISETP.EQ.OR P4, PT, R2, RZ, P5 ;  /* 0x000000ff0200720c */ /* 0x000fe20002f82670 */
[----:B------:R-:W-:Y:S01]  /*1420*/  IMAD.MOV.U32 R14, RZ, RZ, RZ ;  /* 0x000000ffff0e7224 */ /* 0x000fe200078e00ff */
[----:B------:R-:W-:Y:S02]  /*1430*/  PLOP3.LUT P1, PT, P1, PT, PT, 0x8, 0x80 ;  /* 0x000000000080781c */ /* 0x000fe40000f2e170 */
[----:B------:R-:W-:Y:S01]  /*1440*/  CS2R R12, SRZ ;  /* 0x00000000000c7805 */ /* 0x000fe2000001ff00 */
[----:B------:R-:W-:Y:S01]  /*1450*/  IMAD.MOV.U32 R10, RZ, RZ, 0x1 ;  /* 0x00000001ff0a7424 */ /* 0x000fe200078e00ff */
[----:B------:R-:W4:Y:S01]  /*1460*/  LDC R0, c[0x0][0x374] ;  /* 0x0000dd00ff007b82 */ /* 0x000f220000000800 */
[----:B------:R-:W2:Y:S01]  /*1470*/  LDCU.64 UR22, c[0x0][0x348] ;  /* 0x00006900ff1677ac */ /* 0x000ea20008000a00 */
[----:B------:R-:W-:Y:S01]  /*1480*/  UMOV UR6, URZ ;  /* 0x000000ff00067c82 */ /* 0x000fe20008000000 */
[----:B-1----:R-:W-:-:S04]  /*1490*/  UIADD3 UR5, UPT, UPT, UR13, 0x7f, URZ ;  /* 0x0000007f0d057890 */ /* 0x002fc8000fffe0ff */
[----:B------:R-:W-:-:S04]  /*14a0*/  USHF.R.S32.HI UR4, URZ, 0x1f, UR5 ;  /* 0x0000001fff047899 */ /* 0x000fc80008011405 */
[----:B------:R-:W-:-:S04]  /*14b0*/  ULEA.HI UR4, UR4, UR5, URZ, 0x7 ;  /* 0x0000000504047291 */ /* 0x000fc8000f8f38ff */
[----:B------:R-:W-:Y:S02]  /*14c0*/  USHF.R.S32.HI UR15, URZ, 0x7, UR4 ;  /* 0x00000007ff0f7899 */ /* 0x000fe40008011404 */
[----:B------:R-:W-:Y:S02]  /*14d0*/  UIADD3 UR4, UPT, UPT, UR13, -0x1, URZ ;  /* 0xffffffff0d047890 */ /* 0x000fe4000fffe0ff */
[----:B------:R-:W-:Y:S02]  /*14e0*/  UISETP.LT.U32.AND UP0, UPT, UR15, 0x5, UPT ;  /* 0x000000050f00788c */ /* 0x000fe4000bf01070 */
[----:B------:R-:W-:Y:S02]  /*14f0*/  UISETP.GE.U32.AND UP1, UPT, UR4, -0xff, UPT ;  /* 0xffffff010400788c */ /* 0x000fe4000bf26070 */
[----:B------:R-:W-:Y:S02]  /*1500*/  USEL UR14, UR15, 0x5, UP0 ;  /* 0x000000050f0e7887 */ /* 0x000fe40008000000 */
[----:B------:R-:W-:-:S02]  /*1510*/  UIADD3 UR13, UPT, UPT, UR13, 0xfe, URZ ;  /* 0x000000fe0d0d7890 */ /* 0x000fc4000fffe0ff */
[----:B------:R-:W-:Y:S02]  /*1520*/  UIADD3 UR5, UPT, UPT, UR14, -0x1, URZ ;  /* 0xffffffff0e057890 */ /* 0x000fe4000fffe0ff */
[----:B------:R-:W-:-:S03]  /*1530*/  UIADD3 UR7, UPT, UPT, UR15, -UR14, URZ ;  /* 0x8000000e0f077290 */ /* 0x000fc6000fffe0ff */
[----:B------:R-:W-:-:S04]  /*1540*/  @UP1 UIADD3 UR5, UPT, UPT, UR14, URZ, URZ ;  /* 0x000000ff0e051290 */ /* 0x000fc8000fffe0ff */
[----:B--2---:R-:W-:-:S12]  /*1550*/  UIADD3 UR5, UPT, UPT, UR5, 0x1, URZ ;  /* 0x0000000105057890 */ /* 0x004fd8000fffe0ff */
.L_x_35:
[----:B------:R-:W-:Y:S01]  /*1560*/  UISETP.NE.AND UP0, UPT, UR37, URZ, UPT ;  /* 0x000000ff2500728c */ /* 0x000fe2000bf05270 */
[----:B------:R-:W1:Y:S08]  /*1570*/  S2UR UR37, SR_CgaCtaId ;  /* 0x00000000002579c3 */ /* 0x000e700000008800 */
[----:B------:R-:W-:Y:S05]  /*1580*/  BRA.U UP0, `(.L_x_18) ;  /* 0x0000000100347547 */ /* 0x000fea000b800000 */
[----:B------:R-:W2:Y:S01]  /*1590*/  S2R R2, SR_CgaCtaId ;  /* 0x0000000000027919 */ /* 0x000ea20000008800 */
[----:B------:R-:W-:-:S04]  /*15a0*/  MOV R3, 0x400 ;  /* 0x0000040000037802 */ /* 0x000fc80000000f00 */
[----:B--2---:R-:W-:Y:S02]  /*15b0*/  LEA R3, R2, R3, 0x18 ;  /* 0x0000000302037211 */ /* 0x004fe400078ec0ff */
[----:B------:R-:W-:-:S03]  /*15c0*/  SHF.L.U32 R2, R10, 0x1f, RZ ;  /* 0x0000001f0a027819 */ /* 0x000fc600000006ff */
[----:B------:R-:W-:-:S04]  /*15d0*/  IMAD R3, R12, 0x8, R3 ;  /* 0x000000080c037824 */ /* 0x000fc800078e0203 */
[----:B------:R-:W2:Y:S02]  /*15e0*/  SYNCS.PHASECHK.TRANS64.TRYWAIT P0, [R3+URZ+0x110], R2 ;  /* 0x00011002030075a7 */ /* 0x000ea400080011ff */
[----:B--2---:R-:W-:Y:S05]  /*15f0*/  @!P0 BRA `(.L_x_19) ;  /* 0x0000007800f48947 */ /* 0x004fea0003800000 */
.L_x_126:
[----:B------:R-:W-:Y:S01]  /*1600*/  VIADD R12, R12, 0x1 ;  /* 0x000000010c0c7836 */ /* 0x000fe20000000000 */
[----:B------:R2:W-:Y:S04]  /*1610*/  SYNCS.ARRIVE.TRANS64.A1T0 RZ, [R3+URZ+0x100], RZ ;  /* 0x000100ff03ff79a7 */ /* 0x0005e800081000ff */
[----:B------:R-:W-:-:S04]  /*1620*/  ISETP.NE.AND P0, PT, R12, 0x2, PT ;  /* 0x000000020c00780c */ /* 0x000fc80003f05270 */
[----:B------:R-:W-:Y:S02]  /*1630*/  SEL R12, R12, RZ, P0 ;  /* 0x000000ff0c0c7207 */ /* 0x000fe40000000000 */
[----:B--2---:R-:W-:-:S04]  /*1640*/  SEL R3, RZ, 0x1, P0 ;  /* 0x00000001ff037807 */ /* 0x004fc80000000000 */
[----:B------:R-:W-:-:S07]  /*1650*/  LOP3.LUT R10, R10, R3, RZ, 0x3c, !PT ;  /* 0x000000030a0a7212 */ /* 0x000fce00078e3cff */
.L_x_18:
[----:B------:R-:W-:Y:S01]  /*1660*/  UMOV UR4, 0x400 ;  /* 0x0000040000047882 */ /* 0x000fe20000000000 */
[----:B------:R-:W-:Y:S01]  /*1670*/  SHF.L.U32 R2, R15, 0x1f, RZ ;  /* 0x0000001f0f027819 */ /* 0x000fe200000006ff */
[----:B-1----:R-:W-:Y:S01]  /*1680*/  ULEA UR4, UR37, UR4, 0x18 ;  /* 0x0000000425047291 */ /* 0x002fe2000f8ec0ff */
[----:B------:R-:W-:Y:S01]  /*1690*/  R2UR UR34, R21 ;  /* 0x00000000152272ca */ /* 0x000fe200000e0000 */
[----:B------:R-:W-:Y:S01]  /*16a0*/  UISETP.GE.U32.AND UP0, UPT, UR13, 0xff, UPT ;  /* 0x000000ff0d00788c */ /* 0x000fe2000bf06070 */
[----:B------:R-:W-:Y:S01]  /*16b0*/  R2UR UR18, R20 ;  /* 0x00000000141272ca */ /* 0x000fe200000e0000 */
[----:B------:R-:W-:Y:S01]  /*16c0*/  ULEA UR8, UR6, UR4, 0x3 ;  /* 0x0000000406087291 */ /* 0x000fe2000f8e18ff */
[----:B------:R-:W-:-:S08]  /*16d0*/  UMOV UR21, URZ ;  /* 0x000000ff00157c82 */ /* 0x000fd00008000000 */
[----:B------:R1:W2:Y:S01]  /*16e0*/  SYNCS.PHASECHK.TRANS64.TRYWAIT P0, [UR8+0x28], R2 ;  /* 0x00002802ff0075a7 */ /* 0x0002a20008001108 */
[----:B------:R-:W-:Y:S02]  /*16f0*/  USHF.L.U32 UR34, UR34, 0x6, URZ ;  /* 0x0000000622227899 */ /* 0x000fe400080006ff */
[----:B------:R-:W-:Y:S01]  /*1700*/  USHF.L.U32 UR18, UR18, 0x8, URZ ;  /* 0x0000000812127899 */ /* 0x000fe200080006ff */
[----:B------:R-:W-:Y:S11]  /*1710*/  BRA.U !UP0, `(.L_x_20) ;  /* 0x0000000108c07547 */ /* 0x000ff6000b800000 */
[----:B------:R-:W-:Y:S01]  /*1720*/  UIADD3 UR10, UPT, UPT, UR18, 0x80, URZ ;  /* 0x00000080120a7890 */ /* 0x000fe2000fffe0ff */
[----:B------:R-:W-:Y:S01]  /*1730*/  UMOV UR24, URZ ;  /* 0x000000ff00187c82 */ /* 0x000fe20008000000 */
[----:B------:R-:W-:-:S10]  /*1740*/  UMOV UR25, UR6 ;  /* 0x0000000600197c82 */ /* 0x000fd40008000000 */
.L_x_25:
[----:B-1----:R-:W-:Y:S01]  /*1750*/  ULEA UR33, UR25, UR4, 0x3 ;  /* 0x0000000419217291 */ /* 0x002fe2000f8e18ff */
[----:B--2---:R-:W-:Y:S01]  /*1760*/  @!P5 MOV R3, 0xa000 ;  /* 0x0000a0000003d802 */ /* 0x004fe20000000f00 */
[----:B--2---:R-:W-:Y:S10]  /*1770*/  @P0 BRA `(.L_x_21) ;  /* 0x00000000000c0947 */ /* 0x004ff40003800000 */
[----:B------:R-:W-:-:S04]  /*1780*/  SHF.L.U32 R5, R15, 0x1f, RZ ;  /* 0x0000001f0f057819 */ /* 0x000fc800000006ff */
[----:B------:R-:W2:Y:S02]  /*1790*/  SYNCS.PHASECHK.TRANS64.TRYWAIT P0, [UR33+0x28], R5 ;  /* 0x00002805ff0075a7 */ /* 0x000ea40008001121 */
[----:B--2---:R-:W-:Y:S05]  /*17a0*/  @!P0 BRA `(.L_x_22) ;  /* 0x00000078009c8947 */ /* 0x004fea0003800000 */
.L_x_21:
[----:B------:R2:W-:Y:S01]  /*17b0*/  @!P5 SYNCS.ARRIVE.TRANS64 RZ, [UR33], R3 ;  /* 0x00000003ffffd9a7 */ /* 0x0005e20008000021 */
[----:B------:R-:W-:Y:S04]  /*17c0*/  BSSY.RECONVERGENT B0, `(.L_x_23) ;  /* 0x0000003000007945 */ /* 0x000fe80003800200 */
[----:B------:R-:W-:Y:S05]  /*17d0*/  @P4 BRA `(.L_x_24) ;  /* 0x0000000000044947 */ /* 0x000fea0003800000 */
[----:B------:R-:W-:Y:S05]  /*17e0*/  BPT.TRAP 0x1 ;  /* 0x000000040000795c */ /* 0x000fea0000300000 */
.L_x_24:
[----:B------:R-:W-:Y:S05]  /*17f0*/  BSYNC.RECONVERGENT B0 ;  /* 0x0000000000007941 */ /* 0x000fea0003800200 */
.L_x_23:
[----:B------:R-:W-:Y:S02]  /*1800*/  UIADD3 UR6, UPT, UPT, UR25, 0x1, URZ ;  /* 0x0000000119067890 */ /* 0x000fe4000fffe0ff */
[----:B------:R-:W-:Y:S02]  /*1810*/  ULEA UR32, UR25, UR4, 0xd ;  /* 0x0000000419207291 */ /* 0x000fe4000f8e68ff */
[----:B------:R-:W-:Y:S02]  /*1820*/  UISETP.NE.AND UP0, UPT, UR6, 0x5, UPT ;  /* 0x000000050600788c */ /* 0x000fe4000bf05270 */
[----:B------:R-:W-:Y:S02]  /*1830*/  UIADD3 UR30, UP1, UPT, UR22, 0x80, URZ ;  /* 0x00000080161e7890 */ /* 0x000fe4000ff3e0ff */
[----:B------:R-:W-:Y:S02]  /*1840*/  USEL UR9, URZ, 0x1, UP0 ;  /* 0x00000001ff097887 */ /* 0x000fe40008000000 */
[----:B------:R-:W-:-:S02]  /*1850*/  USEL UR6, UR6, URZ, UP0 ;  /* 0x000000ff06067287 */ /* 0x000fc40008000000 */
[----:B------:R-:W-:Y:S02]  /*1860*/  UIADD3 UR28, UP0, UPT, UR22, 0x180, URZ ;  /* 0x00000180161c7890 */ /* 0x000fe4000ff1e0ff */
[----:B------:R-:W-:Y:S01]  /*1870*/  ULEA UR8, UR6, UR4, 0x3 ;  /* 0x0000000406087291 */ /* 0x000fe2000f8e18ff */
[----:B------:R-:W-:Y:S01]  /*1880*/  LOP3.LUT R15, R15, UR9, RZ, 0x3c, !PT ;  /* 0x000000090f0f7c12 */ /* 0x000fe2000f8e3cff */
[----:B------:R-:W-:Y:S02]  /*1890*/  USHF.L.U32 UR35, UR24, 0x7, URZ ;  /* 0x0000000718237899 */ /* 0x000fe400080006ff */
[----:B------:R-:W-:Y:S01]  /*18a0*/  UIADD3.X UR31, UPT, UPT, URZ, UR23, URZ, UP1, !UPT ;  /* 0x00000017ff1f7290 */ /* 0x000fe20008ffe4ff */
[----:B-1----:R-:W-:Y:S01]  /*18b0*/  SHF.L.U32 R2, R15, 0x1f, RZ ;  /* 0x0000001f0f027819 */ /* 0x002fe200000006ff */
[----:B------:R-:W-:Y:S02]  /*18c0*/  UIADD3 UR32, UPT, UPT, UR32, 0x6400, URZ ;  /* 0x0000640020207890 */ /* 0x000fe4000fffe0ff */
[----:B------:R-:W-:Y:S01]  /*18d0*/  UIADD3.X UR29, UPT, UPT, URZ, UR23, URZ, UP0, !UPT ;  /* 0x00000017ff1d7290 */ /* 0x000fe200087fe4ff */
[----:B------:R1:W1:Y:S01]  /*18e0*/  SYNCS.PHASECHK.TRANS64.TRYWAIT P0, [UR8+0x28], R2 ;  /* 0x00002802ff0075a7 */ /* 0x0002620008001108 */
[----:B------:R-:W-:Y:S01]  /*18f0*/  ULEA UR8, UR25, UR4, 0xf ;  /* 0x0000000419087291 */ /* 0x000fe2000f8e78ff */
[----:B------:R-:W-:Y:S01]  /*1900*/  UMOV UR26, 0x0 ;  /* 0x00000000001a7882 */ /* 0x000fe20000000000 */
[----:B------:R-:W-:-:S02]  /*1910*/  UMOV UR27, 0x10000000 ;  /* 0x10000000001b7882 */ /* 0x000fc40000000000 */
[----:B------:R-:W-:Y:S01]  /*1920*/  UIADD3 UR16, UPT, UPT, UR8, 0x10400, URZ ;  /* 0x0001040008107890 */ /* 0x000fe2000fffe0ff */
[----:B------:R1:W-:Y:S01]  /*1930*/  UTMALDG.3D [UR32], [UR30], desc[UR26] ;  /* 0x00001a201e0075b4 */ /* 0x0003e20008011000 */
[----:B------:R-:W-:Y:S01]  /*1940*/  UIADD3 UR8, UPT, UPT, UR8, 0x14400, URZ ;  /* 0x0001440008087890 */ /* 0x000fe2000fffe0ff */
[----:B------:R-:W-:Y:S01]  /*1950*/  UMOV UR17, UR33 ;  /* 0x0000002100117c82 */ /* 0x000fe20008000000 */
[----:B------:R-:W-:Y:S01]  /*1960*/  UMOV UR20, UR36 ;  /* 0x0000002400147c82 */ /* 0x000fe20008000000 */
[----:B------:R-:W-:Y:S01]  /*1970*/  UMOV UR19, UR35 ;  /* 0x0000002300137c82 */ /* 0x000fe20008000000 */
[----:B------:R-:W-:Y:S01]  /*1980*/  UMOV UR12, UR36 ;  /* 0x00000024000c7c82 */ /* 0x000fe20008000000 */
[----:B------:R-:W-:Y:S01]  /*1990*/  UMOV UR9, UR33 ;  /* 0x0000002100097c82 */ /* 0x000fe20008000000 */
[----:B------:R-:W-:Y:S01]  /*19a0*/  UMOV UR11, UR35 ;  /* 0x00000023000b7c82 */ /* 0x000fe20008000000 */
[----:B------:R1:W-:Y:S01]  /*19b0*/  UTMALDG.3D [UR16], [UR28], desc[UR26] ;  /* 0x00001a101c0075b4 */ /* 0x0003e20008011000 */
[----:B------:R-:W-:Y:S01]  /*19c0*/  UIADD3 UR24, UPT, UPT, UR24, 0x1, URZ ;  /* 0x0000000118187890 */ /* 0x000fe2000fffe0ff */
[----:B------:R-:W-:Y:S01]  /*19d0*/  UMOV UR21, UR5 ;  /* 0x0000000500157c82 */ /* 0x000fe20008000000 */
[----:B------:R-:W-:-:S02]  /*19e0*/  UMOV UR25, UR6 ;  /* 0x0000000600197c82 */ /* 0x000fc40008000000 */
[----:B------:R-:W-:Y:S01]  /*19f0*/  UISETP.NE.AND UP0, UPT, UR24, UR5, UPT ;  /* 0x000000051800728c */ /* 0x000fe2000bf05270 */
[----:B------:R1:W-:Y:S08]  /*1a00*/  UTMALDG.3D [UR8], [UR28], desc[UR26] ;  /* 0x00001a081c0075b4 */ /* 0x0003f00008011000 */
[----:B------:R-:W-:Y:S05]  /*1a10*/  BRA.U UP0, `(.L_x_25) ;  /* 0xfffffffd004c7547 */ /* 0x000fea000b83ffff */
.L_x_20:
[----:B-1----:R-:W-:Y:S01]  /*1a20*/  ULEA UR8, UR6, UR4, 0x3 ;  /* 0x0000000406087291 */ /* 0x002fe2000f8e18ff */
[----:B------:R-:W-:Y:S01]  /*1a30*/  SHF.L.U32 R2, R15, 0x1f, RZ ;  /* 0x0000001f0f027819 */ /* 0x000fe200000006ff */
[----:B------:R-:W-:Y:S01]  /*1a40*/  @!P1 SYNCS.ARRIVE.TRANS64.A1T0 RZ, [UR4+0x98], RZ ;  /* 0x000098ffffff99a7 */ /* 0x000fe20008100004 */
[----:B------:R-:W-:-:S06]  /*1a50*/  UISETP.GT.AND UP0, UPT, UR15, UR14, UPT ;  /* 0x0000000e0f00728c */ /* 0x000fcc000bf04270 */
[----:B--2---:R1:W2:Y:S03]  /*1a60*/  SYNCS.PHASECHK.TRANS64.TRYWAIT P0, [UR8+0x28], R2 ;  /* 0x00002802ff0075a7 */ /* 0x0042a60008001108 */
[----:B------:R-:W-:Y:S05]  /*1a70*/  BRA.U !UP0, `(.L_x_26) ;  /* 0x0000000108c47547 */ /* 0x000fea000b800000 */
[----:B------:R-:W-:Y:S02]  /*1a80*/  UIADD3 UR29, UPT, UPT, UR7, UR21, URZ ;  /* 0x00000015071d7290 */ /* 0x000fe4000fffe0ff */
[----:B------:R-:W-:Y:S01]  /*1a90*/  UIADD3 UR10, UPT, UPT, UR18, 0x80, URZ ;  /* 0x00000080120a7890 */ /* 0x000fe2000fffe0ff */
[----:B------:R-:W-:-:S11]  /*1aa0*/  UMOV UR35, UR6 ;  /* 0x0000000600237c82 */ /* 0x000fd60008000000 */
.L_x_31:
[----:B-1----:R-:W-:Y:S01]  /*1ab0*/  ULEA UR25, UR35, UR4, 0x3 ;  /* 0x0000000423197291 */ /* 0x002fe2000f8e18ff */
[----:B--2---:R-:W-:Y:S01]  /*1ac0*/  @!P5 MOV R3, 0xa000 ;  /* 0x0000a0000003d802 */ /* 0x004fe20000000f00 */
[----:B--2---:R-:W-:Y:S10]  /*1ad0*/  @P0 BRA `(.L_x_27) ;  /* 0x00000000000c0947 */ /* 0x004ff40003800000 */
[----:B------:R-:W-:-:S04]  /*1ae0*/  SHF.L.U32 R5, R15, 0x1f, RZ ;  /* 0x0000001f0f057819 */ /* 0x000fc800000006ff */
[----:B------:R-:W2:Y:S02]  /*1af0*/  SYNCS.PHASECHK.TRANS64.TRYWAIT P0, [UR25+0x28], R5 ;  /* 0x00002805ff0075a7 */ /* 0x000ea40008001119 */
[----:B--2---:R-:W-:Y:S05]  /*1b00*/  @!P0 BRA `(.L_x_28) ;  /* 0x0000007400dc8947 */ /* 0x004fea0003800000 */
.L_x_27:
[----:B------:R2:W-:Y:S01]  /*1b10*/  @!P5 SYNCS.ARRIVE.TRANS64 RZ, [UR25], R3 ;  /* 0x00000003ffffd9a7 */ /* 0x0005e20008000019 */
[----:B------:R-:W-:Y:S04]  /*1b20*/  BSSY.RECONVERGENT B0, `(.L_x_29) ;  /* 0x0000003000007945 */ /* 0x000fe80003800200 */
[----:B------:R-:W-:Y:S05]  /*1b30*/  @P4 BRA `(.L_x_30) ;  /* 0x0000000000044947 */ /* 0x000fea0003800000 */
[----:B------:R-:W-:Y:S05]  /*1b40*/  BPT.TRAP 0x1 ;  /* 0x000000040000795c */ /* 0x000fea0000300000 */
.L_x_30:
[----:B------:R-:W-:Y:S05]  /*1b50*/  BSYNC.RECONVERGENT B0 ;  /* 0x0000000000007941 */ /* 0x000fea0003800200 */
.L_x_29:
        /* <DEDUP_REMOVED lines=10> */
[----:B------:R-:W-:Y:S01]  /*1c00*/  UIADD3 UR24, UPT, UPT, UR24, 0x6400, URZ ;  /* 0x0000640018187890 */ /* 0x000fe2000fffe0ff */
[----:B-1----:R-:W-:Y:S01]  /*1c10*/  SHF.L.U32 R2, R15, 0x1f, RZ ;  /* 0x0000001f0f027819 */ /* 0x002fe200000006ff */
[----:B------:R-:W-:Y:S02]  /*1c20*/  UIADD3.X UR39, UPT, UPT, URZ, UR23, URZ, UP1, !UPT ;  /* 0x00000017ff277290 */ /* 0x000fe40008ffe4ff */
[----:B------:R-:W-:Y:S01]  /*1c30*/  UIADD3.X UR33, UPT, UPT, URZ, UR23, URZ, UP0, !UPT ;  /* 0x00000017ff217290 */ /* 0x000fe200087fe4ff */
[----:B------:R1:W1:Y:S01]  /*1c40*/  SYNCS.PHASECHK.TRANS64.TRYWAIT P0, [UR8+0x28], R2 ;  /* 0x00002802ff0075a7 */ /* 0x0002620008001108 */
[----:B------:R-:W-:Y:S01]  /*1c50*/  ULEA UR8, UR35, UR4, 0xf ;  /* 0x0000000423087291 */ /* 0x000fe2000f8e78ff */
[----:B------:R-:W-:Y:S01]  /*1c60*/  UMOV UR30, 0x0 ;  /* 0x00000000001e7882 */ /* 0x000fe20000000000 */
[----:B------:R-:W-:-:S02]  /*1c70*/  UMOV UR31, 0x10000000 ;  /* 0x10000000001f7882 */ /* 0x000fc40000000000 */
[----:B------:R-:W-:Y:S02]  /*1c80*/  UIADD3 UR16, UPT, UPT, UR8, 0x10400, URZ ;  /* 0x0001040008107890 */ /* 0x000fe4000fffe0ff */
[----:B------:R-:W-:Y:S01]  /*1c90*/  UIADD3 UR8, UPT, UPT, UR8, 0x14400, URZ ;  /* 0x0001440008087890 */ /* 0x000fe2000fffe0ff */
[----:B------:R-:W-:Y:S01]  /*1ca0*/  UMOV UR26, UR34 ;  /* 0x00000022001a7c82 */ /* 0x000fe20008000000 */
[----:B------:R-:W-:Y:S01]  /*1cb0*/  UMOV UR28, UR36 ;  /* 0x00000024001c7c82 */ /* 0x000fe20008000000 */
[----:B------:R-:W-:Y:S01]  /*1cc0*/  UMOV UR17, UR25 ;  /* 0x0000001900117c82 */ /* 0x000fe20008000000 */
[----:B------:R-:W-:Y:S01]  /*1cd0*/  UMOV UR20, UR36 ;  /* 0x0000002400147c82 */ /* 0x000fe20008000000 */
[----:B------:R-:W-:Y:S01]  /*1ce0*/  UMOV UR19, UR27 ;  /* 0x0000001b00137c82 */ /* 0x000fe20008000000 */
[----:B------:R-:W-:Y:S01]  /*1cf0*/  UMOV UR12, UR36 ;  /* 0x00000024000c7c82 */ /* 0x000fe20008000000 */
[----:B------:R-:W-:Y:S01]  /*1d00*/  UMOV UR9, UR25 ;  /* 0x0000001900097c82 */ /* 0x000fe20008000000 */
[----:B------:R1:W-:Y:S01]  /*1d10*/  UTMALDG.3D [UR24], [UR38], desc[UR30] ;  /* 0x00001e18260075b4 */ /* 0x0003e20008011000 */
[----:B------:R-:W-:Y:S01]  /*1d20*/  UMOV UR11, UR27 ;  /* 0x0000001b000b7c82 */ /* 0x000fe20008000000 */
[----:B------:R-:W-:Y:S01]  /*1d30*/  UIADD3 UR21, UPT, UPT, UR21, 0x1, URZ ;  /* 0x0000000115157890 */ /* 0x000fe2000fffe0ff */
[----:B------:R-:W-:-:S03]  /*1d40*/  UMOV UR35, UR6 ;  /* 0x0000000600237c82 */ /* 0x000fc60008000000 */
[----:B------:R-:W-:Y:S01]  /*1d50*/  UISETP.NE.AND UP0, UPT, UR21, UR29, UPT ;  /* 0x0000001d1500728c */ /* 0x000fe2000bf05270 */
[----:B------:R1:W-:Y:S01]  /*1d60*/  UTMALDG.3D [UR16], [UR32], desc[UR30] ;  /* 0x00001e10200075b4 */ /* 0x0003e20008011000 */
[----:B------:R1:W-:Y:S07]  /*1d70*/  UTMALDG.3D [UR8], [UR32], desc[UR30] ;  /* 0x00001e08200075b4 */ /* 0x0003ee0008011000 */
[----:B------:R-:W-:Y:S05]  /*1d80*/  BRA.U UP0, `(.L_x_31) ;  /* 0xfffffffd00487547 */ /* 0x000fea000b83ffff */
.L_x_26:
[C---:B-1----:R-:W-:Y:S01]  /*1d90*/  LEA R2, R14.reuse, UR4, 0x3 ;  /* 0x000000040e027c11 */ /* 0x042fe2000f8e18ff */
[----:B------:R-:W-:Y:S01]  /*1da0*/  NOP ;  /* 0x0000000000007918 */ /* 0x000fe20000000000 */
[----:B--2---:R-:W-:Y:S02]  /*1db0*/  SHF.L.U32 R3, R13, 0x1f, RZ ;  /* 0x0000001f0d037819 */ /* 0x004fe400000006ff */
[----:B------:R-:W-:Y:S02]  /*1dc0*/  LEA R4, R14, UR4, 0x4 ;  /* 0x000000040e047c11 */ /* 0x000fe4000f8e20ff */
[----:B------:R-:W1:Y:S02]  /*1dd0*/  SYNCS.PHASECHK.TRANS64.TRYWAIT P0, [R2+URZ+0xa0], R3 ;  /* 0x0000a003020075a7 */ /* 0x000e6400080011ff */
[----:B-1----:R-:W-:Y:S05]  /*1de0*/  @!P0 BRA `(.L_x_32) ;  /* 0x00000074003c8947 */ /* 0x002fea0003800000 */
.L_x_129:
[----:B------:R-:W2:Y:S01]  /*1df0*/  LDS.128 R4, [R4+0x130] ;  /* 0x0001300004047984 */ /* 0x000ea20000000c00 */
[----:B---3--:R-:W-:Y:S01]  /*1e00*/  ISETP.GE.AND P0, PT, R40, 0x1, PT ;  /* 0x000000012800780c */ /* 0x008fe20003f06270 */
[----:B-1----:R-:W-:Y:S01]  /*1e10*/  VIADD R2, R2, 0xb0 ;  /* 0x000000b002027836 */ /* 0x002fe20000000000 */
[----:B------:R-:W-:Y:S01]  /*1e20*/  @!PT LDS RZ, [RZ] ;  /* 0x00000000fffff984 */ /* 0x000fe20000000800 */
[----:B------:R-:W-:Y:S01]  /*1e30*/  @!PT LDS RZ, [RZ] ;  /* 0x00000000fffff984 */ /* 0x000fe20000000800 */
[----:B------:R-:W-:Y:S01]  /*1e40*/  @!PT LDS RZ, [RZ] ;  /* 0x00000000fffff984 */ /* 0x000fe20000000800 */
[----:B------:R-:W-:Y:S01]  /*1e50*/  @!PT LDS RZ, [RZ] ;  /* 0x00000000fffff984 */ /* 0x000fe20000000800 */
[----:B------:R1:W-:Y:S06]  /*1e60*/  MEMBAR.ALL.CTA ;  /* 0x0000000000007992 */ /* 0x0003ec0000008000 */
[----:B-1----:R-:W1:Y:S01]  /*1e70*/  FENCE.VIEW.ASYNC.S ;  /* 0x00000000000073c6 */ /* 0x002e620000000000 */
[----:B------:R-:W-:-:S04]  /*1e80*/  PRMT R2, RZ, 0x654, R2 ;  /* 0x00000654ff027816 */ /* 0x000fc80000000002 */
[----:B-1----:R1:W-:Y:S01]  /*1e90*/  SYNCS.ARRIVE.TRANS64.RED.A1T0 RZ, [R2+URZ], RZ ;  /* 0x000000ff02ff79a7 */ /* 0x0023e200081004ff */
[----:B--2---:R-:W-:-:S13]  /*1ea0*/  LOP3.LUT P2, RZ, R6, 0x1, RZ, 0xc0, !PT ;  /* 0x0000000106ff7812 */ /* 0x004fda000784c0ff */
[----:B------:R-:W-:Y:S01]  /*1eb0*/  @P2 SHF.R.U32.HI R3, RZ, 0x10, R5 ;  /* 0x00000010ff032819 */ /* 0x000fe20000011605 */
[----:B------:R-:W-:Y:S01]  /*1ec0*/  VOTEU.ANY UP0, P2 ;  /* 0x0000000000ff7886 */ /* 0x000fe20001000100 */
[----:B------:R-:W-:Y:S02]  /*1ed0*/  @P2 MOV R11, R4 ;  /* 0x00000004000b2202 */ /* 0x000fe40000000f00 */
[----:B------:R-:W-:Y:S02]  /*1ee0*/  @P2 R2UR.BROADCAST UR8, R3 ;  /* 0x00000000030822ca */ /* 0x000fe400008e0000 */
[----:B------:R-:W-:-:S11]  /*1ef0*/  @P2 LOP3.LUT R8, R5, 0xffff, RZ, 0xc0, !PT ;  /* 0x0000ffff05082812 */ /* 0x000fd600078ec0ff */
[----:B------:R-:W-:Y:S01]  /*1f00*/  @UP0 UMOV UR36, UR8 ;  /* 0x0000000800240c82 */ /* 0x000fe20008000000 */
[----:B-1----:R-:W-:Y:S05]  /*1f10*/  @!P0 BRA `(.L_x_33) ;  /* 0x0000000000b88947 */ /* 0x002fea0003800000 */
[----:B------:R-:W4:Y:S01]  /*1f20*/  LDC.64 R4, c[0x0][0xb18] ;  /* 0x0002c600ff047b82 */ /* 0x000f220000000a00 */
[----:B------:R-:W-:-:S07]  /*1f30*/  ISETP.NE.AND P3, PT, R40, 0x1, PT ;  /* 0x000000012800780c */ /* 0x000fce0003f65270 */
[----:B------:R-:W1:Y:S08]  /*1f40*/  LDC.64 R6, c[0x0][0xb10] ;  /* 0x0002c400ff067b82 */ /* 0x000e700000000a00 */
[----:B------:R-:W2:Y:S08]  /*1f50*/  LDC R16, c[0x0][0xb20] ;  /* 0x0002c800ff107b82 */ /* 0x000eb00000000800 */
[----:B------:R-:W3:Y:S01]  /*1f60*/  LDC R18, c[0x0][0xb0c] ;  /* 0x0002c300ff127b82 */ /* 0x000ee20000000800 */
[----:B----4-:R-:W-:Y:S01]  /*1f70*/  IMAD.HI.U32 R17, R0, R5, RZ ;  /* 0x0000000500117227 */ /* 0x010fe200078e00ff */
[----:B------:R-:W-:-:S03]  /*1f80*/  ISETP.NE.AND P0, PT, R4, 0x1, PT ;  /* 0x000000010400780c */ /* 0x000fc60003f05270 */
[----:B------:R-:W-:-:S03]  /*1f90*/  IMAD.HI.U32 R5, R8, R5, RZ ;  /* 0x0000000508057227 */ /* 0x000fc600078e00ff */
[----:B------:R-:W4:Y:S01]  /*1fa0*/  LDC.64 R2, c[0x0][0xb28] ;  /* 0x0002ca00ff027b82 */ /* 0x000f220000000a00 */
[----:B-1----:R-:W-:-:S04]  /*1fb0*/  IMAD.HI.U32 R20, R9, R6, RZ ;  /* 0x0000000609147227 */ /* 0x002fc800078e00ff */
[----:B------:R-:W-:Y:S01]  /*1fc0*/  IMAD.HI.U32 R22, R11, R6, RZ ;  /* 0x000000060b167227 */ /* 0x000fe200078e00ff */
[----:B------:R-:W-:Y:S02]  /*1fd0*/  SHF.R.U32.HI R20, RZ, R7, R20 ;  /* 0x00000007ff147219 */ /* 0x000fe40000011614 */
[-C--:B--2---:R-:W-:Y:S02]  /*1fe0*/  SHF.R.U32.HI R17, RZ, R16.reuse, R17 ;  /* 0x00000010ff117219 */ /* 0x084fe40000011611 */
[----:B------:R-:W-:Y:S02]  /*1ff0*/  SHF.R.U32.HI R5, RZ, R16, R5 ;  /* 0x00000010ff057219 */ /* 0x000fe40000011605 */
[----:B------:R-:W-:Y:S02]  /*2000*/  SEL R17, R0, R17, !P0 ;  /* 0x0000001100117207 */ /* 0x000fe40004000000 */
[----:B------:R-:W-:Y:S02]  /*2010*/  SHF.R.U32.HI R22, RZ, R7, R22 ;  /* 0x00000007ff167219 */ /* 0x000fe40000011616 */
[----:B---3--:R-:W-:-:S02]  /*2020*/  ISETP.NE.AND P1, PT, R18, 0x1, PT ;  /* 0x000000011200780c */ /* 0x008fc40003f25270 */
[----:B------:R-:W-:Y:S02]  /*2030*/  SEL R5, R8, R5, !P0 ;  /* 0x0000000508057207 */ /* 0x000fe40004000000 */
[----:B------:R-:W-:Y:S02]  /*2040*/  SEL R19, R9, R20, !P1 ;  /* 0x0000001409137207 */ /* 0x000fe40004800000 */
[----:B------:R-:W-:Y:S01]  /*2050*/  SEL R7, R11, R22, !P1 ;  /* 0x000000160b077207 */ /* 0x000fe20004800000 */
[----:B----4-:R-:W-:-:S04]  /*2060*/  IMAD.HI.U32 R20, R17, R2, RZ ;  /* 0x0000000211147227 */ /* 0x010fc800078e00ff */
[----:B------:R-:W-:Y:S01]  /*2070*/  IMAD.HI.U32 R6, R19, R2, RZ ;  /* 0x0000000213067227 */ /* 0x000fe200078e00ff */
[----:B------:R-:W-:-:S04]  /*2080*/  @P3 SHF.R.U32.HI R17, RZ, R3, R20 ;  /* 0x00000003ff113219 */ /* 0x000fc80000011614 */
[----:B------:R-:W-:Y:S01]  /*2090*/  @P3 SHF.R.U32.HI R19, RZ, R3, R6 ;  /* 0x00000003ff133219 */ /* 0x000fe20000011606 */
[----:B------:R-:W-:-:S04]  /*20a0*/  IMAD R17, R40, R17, RZ ;  /* 0x0000001128117224 */ /* 0x000fc800078e02ff */
[----:B------:R-:W-:Y:S01]  /*20b0*/  IMAD R6, R40, R19, RZ ;  /* 0x0000001328067224 */ /* 0x000fe200078e02ff */
[C---:B------:R-:W-:Y:S02]  /*20c0*/  ISETP.GE.AND P0, PT, R5.reuse, R17, PT ;  /* 0x000000110500720c */ /* 0x040fe40003f06270 */
[----:B------:R-:W-:Y:S02]  /*20d0*/  IADD3 R17, PT, PT, -R5, RZ, RZ ;  /* 0x000000ff05117210 */ /* 0x000fe40007ffe1ff */
[----:B------:R-:W-:Y:S01]  /*20e0*/  ISETP.GE.OR P0, PT, R7, R6, P0 ;  /* 0x000000060700720c */ /* 0x000fe20000706670 */
[----:B------:R-:W-:-:S04]  /*20f0*/  IMAD.HI.U32 R6, R5, R2, RZ ;  /* 0x0000000205067227 */ /* 0x000fc800078e00ff */
[----:B------:R-:W-:Y:S01]  /*2100*/  IMAD R8, R4, R17, R8 ;  /* 0x0000001104087224 */ /* 0x000fe200078e0208 */
[----:B------:R-:W-:-:S04]  /*2110*/  SHF.R.U32.HI R6, RZ, R3, R6 ;  /* 0x00000003ff067219 */ /* 0x000fc80000011606 */
[----:B------:R-:W-:-:S03]  /*2120*/  SEL R6, R5, R6, !P3 ;  /* 0x0000000605067207 */ /* 0x000fc60005800000 */
[----:B------:R-:W-:-:S04]  /*2130*/  @!P0 IMAD.HI.U32 R16, R7, R2, RZ ;  /* 0x0000000207108227 */ /* 0x000fc800078e00ff */
[----:B------:R-:W-:Y:S01]  /*2140*/  IMAD.MOV R2, RZ, RZ, -R6 ;  /* 0x000000ffff027224 */ /* 0x000fe200078e0a06 */
[----:B------:R-:W-:-:S03]  /*2150*/  @!P0 SHF.R.U32.HI R16, RZ, R3, R16 ;  /* 0x00000003ff108219 */ /* 0x000fc60000011610 */
[----:B------:R-:W-:Y:S01]  /*2160*/  IMAD R2, R40, R2, R5 ;  /* 0x0000000228027224 */ /* 0x000fe200078e0205 */
        /* <DEDUP_REMOVED lines=9> */
.L_x_33:
[----:B------:R-:W1:Y:S02]  /*2200*/  LDCU UR8, c[0x0][0xb30] ;  /* 0x00016600ff0877ac */ /* 0x000e640008000800 */
[----:B-1----:R-:W-:-:S09]  /*2210*/  UISETP.NE.AND UP0, UPT, UR8, 0x1, UPT ;  /* 0x000000010800788c */ /* 0x002fd2000bf05270 */
[----:B------:R-:W-:Y:S05]  /*2220*/  BRA.U UP0, `(.L_x_34) ;  /* 0x0000000100407547 */ /* 0x000fea000b800000 */
[----:B------:R-:W1:Y:S08]  /*2230*/  LDC.64 R4, c[0x0][0xb10] ;  /* 0x0002c400ff047b82 */ /* 0x000e700000000a00 */
[----:B------:R-:W2:Y:S08]  /*2240*/  LDC.64 R2, c[0x0][0xb18] ;  /* 0x0002c600ff027b82 */ /* 0x000eb00000000a00 */
[----:B------:R-:W3:Y:S08]  /*2250*/  LDC R6, c[0x0][0xb20] ;  /* 0x0002c800ff067b82 */ /* 0x000ef00000000800 */
[----:B------:R-:W4:Y:S01]  /*2260*/  LDC R16, c[0x0][0xb0c] ;  /* 0x0002c300ff107b82 */ /* 0x000f220000000800 */
[----:B-1----:R-:W-:-:S05]  /*2270*/  IMAD.HI.U32 R4, R11, R4, RZ ;  /* 0x000000040b047227 */ /* 0x002fca00078e00ff */
[----:B------:R-:W-:Y:S01]  /*2280*/  SHF.R.U32.HI R4, RZ, R5, R4 ;  /* 0x00000005ff047219 */ /* 0x000fe20000011604 */
[----:B--2---:R-:W-:Y:S01]  /*2290*/  IMAD.HI.U32 R3, R8, R3, RZ ;  /* 0x0000000308037227 */ /* 0x004fe200078e00ff */
[----:B------:R-:W-:-:S04]  /*22a0*/  ISETP.NE.AND P0, PT, R2, 0x1, PT ;  /* 0x000000010200780c */ /* 0x000fc80003f05270 */
[----:B---3--:R-:W-:-:S04]  /*22b0*/  SHF.R.U32.HI R3, RZ, R6, R3 ;  /* 0x00000006ff037219 */ /* 0x008fc80000011603 */
[----:B------:R-:W-:Y:S02]  /*22c0*/  SEL R3, R8, R3, !P0 ;  /* 0x0000000308037207 */ /* 0x000fe40004000000 */
[----:B----4-:R-:W-:-:S04]  /*22d0*/  ISETP.NE.AND P1, PT, R16, 0x1, PT ;  /* 0x000000011000780c */ /* 0x010fc80003f25270 */
[----:B------:R-:W-:-:S05]  /*22e0*/  SEL R4, R11, R4, !P1 ;  /* 0x000000040b047207 */ /* 0x000fca0004800000 */
[----:B------:R-:W-:Y:S02]  /*22f0*/  IMAD.IADD R5, R3, 0x1, -R4 ;  /* 0x0000000103057824 */ /* 0x000fe400078e0a04 */
[----:B------:R-:W-:Y:S02]  /*2300*/  IMAD.IADD R3, R4, 0x1, -R3 ;  /* 0x0000000104037824 */ /* 0x000fe400078e0a03 */
[----:B------:R-:W-:Y:S02]  /*2310*/  IMAD R11, R5, R16, R11 ;  /* 0x00000010050b7224 */ /* 0x000fe400078e020b */
[----:B------:R-:W-:-:S07]  /*2320*/  IMAD R8, R3, R2, R8 ;  /* 0x0000000203087224 */ /* 0x000fce00078e0208 */
.L_x_34:
[----:B------:R-:W-:Y:S01]  /*2330*/  VIADD R14, R14, 0x1 ;  /* 0x000000010e0e7836 */ /* 0x000fe20000000000 */
[----:B------:R-:W-:Y:S01]  /*2340*/  PLOP3.LUT P1, PT, PT, PT, PT, 0x80, 0x8 ;  /* 0x000000000008781c */ /* 0x000fe20003f2f070 */
[----:B------:R-:W-:Y:S02]  /*2350*/  IMAD.IADD R21, R11, 0x1, R90 ;  /* 0x000000010b157824 */ /* 0x000fe400078e025a */
[----:B------:R-:W-:Y:S01]  /*2360*/  IMAD.IADD R20, R8, 0x1, R83 ;  /* 0x0000000108147824 */ /* 0x000fe200078e0253 */
[----:B------:R-:W-:-:S04]  /*2370*/  ISETP.NE.AND P0, PT, R14, 0x2, PT ;  /* 0x000000020e00780c */ /* 0x000fc80003f05270 */
[----:B------:R-:W-:Y:S02]  /*2380*/  SEL R2, RZ, 0x1, P0 ;  /* 0x00000001ff027807 */ /* 0x000fe40000000000 */
[----:B------:R-:W-:Y:S02]  /*2390*/  SEL R14, R14, RZ, P0 ;  /* 0x000000ff0e0e7207 */ /* 0x000fe40000000000 */
[----:B------:R-:W-:Y:S01]  /*23a0*/  LOP3.LUT R13, R13, R2, RZ, 0x3c, !PT ;  /* 0x000000020d0d7212 */ /* 0x000fe200078e3cff */
[----:B------:R-:W-:Y:S06]  /*23b0*/  @P2 BRA `(.L_x_35) ;  /* 0xfffffff000682947 */ /* 0x000fec000383ffff */
[----:B------:R-:W-:Y:S01]  /*23c0*/  UIADD3 UR4, UPT, UPT, UR4, 0x28, URZ ;  /* 0x0000002804047890 */ /* 0x000fe2000fffe0ff */
[----:B------:R-:W-:-:S03]  /*23d0*/  SHF.L.U32 R3, R15, 0x1f, RZ ;  /* 0x0000001f0f037819 */ /* 0x000fc600000006ff */
[----:B------:R-:W-:-:S09]  /*23e0*/  ULEA UR5, UR6, UR4, 0x3 ;  /* 0x0000000406057291 */ /* 0x000fd2000f8e18ff */
[----:B------:R-:W1:Y:S02]  /*23f0*/  SYNCS.PHASECHK.TRANS64.TRYWAIT P0, [UR5], R3 ;  /* 0x00000003ff0075a7 */ /* 0x000e640008001105 */
[----:B-1----:R-:W-:Y:S05]  /*2400*/  @!P0 BRA `(.L_x_36) ;  /* 0x0000006c00c88947 */ /* 0x002fea0003800000 */
.L_x_131:
[----:B------:R-:W-:-:S04]  /*2410*/  UIADD3 UR6, UPT, UPT, UR6, 0x1, URZ ;  /* 0x0000000106067890 */ /* 0x000fc8000fffe0ff */
[----:B------:R-:W-:-:S04]  /*2420*/  UISETP.NE.AND UP0, UPT, UR6, 0x5, UPT ;  /* 0x000000050600788c */ /* 0x000fc8000bf05270 */
[----:B------:R-:W-:Y:S02]  /*2430*/  USEL UR7, URZ, 0x1, UP0 ;  /* 0x00000001ff077887 */ /* 0x000fe40008000000 */
[----:B------:R-:W-:-:S04]  /*2440*/  USEL UR6, UR6, URZ, UP0 ;  /* 0x000000ff06067287 */ /* 0x000fc80008000000 */
[----:B------:R-:W-:Y:S01]  /*2450*/  ULEA UR5, UR6, UR4, 0x3 ;  /* 0x0000000406057291 */ /* 0x000fe2000f8e18ff */
[----:B------:R-:W-:-:S04]  /*2460*/  LOP3.LUT R2, R15, UR7, RZ, 0x3c, !PT ;  /* 0x000000070f027c12 */ /* 0x000fc8000f8e3cff */
[----:B-1----:R-:W-:-:S04]  /*2470*/  SHF.L.U32 R3, R2, 0x1f, RZ ;  /* 0x0000001f02037819 */ /* 0x002fc800000006ff */
[----:B------:R-:W1:Y:S02]  /*2480*/  SYNCS.PHASECHK.TRANS64.TRYWAIT P0, [UR5], R3 ;  /* 0x00000003ff0075a7 */ /* 0x000e640008001105 */
[----:B-1----:R-:W-:Y:S05]  /*2490*/  @!P0 BRA `(.L_x_37) ;  /* 0x0000006c00bc8947 */ /* 0x002fea0003800000 */
.L_x_133:
        /* <DEDUP_REMOVED lines=9> */
.L_x_135:
        /* <DEDUP_REMOVED lines=9> */
.L_x_137:
[----:B------:R-:W-:-:S04]  /*25c0*/  UIADD3 UR6, UPT, UPT, UR6, 0x1, URZ ;  /* 0x0000000106067890 */ /* 0x000fc8000fffe0ff */
[----:B------:R-:W-:-:S04]  /*25d0*/  UISETP.NE.AND UP0, UPT, UR6, 0x5, UPT ;  /* 0x000000050600788c */ /* 0x000fc8000bf05270 */
[----:B------:R-:W-:Y:S02]  /*25e0*/  USEL UR5, URZ, 0x1, UP0 ;  /* 0x00000001ff057887 */ /* 0x000fe40008000000 */
[----:B------:R-:W-:-:S04]  /*25f0*/  USEL UR6, UR6, URZ, UP0 ;  /* 0x000000ff06067287 */ /* 0x000fc80008000000 */
[----:B------:R-:W-:Y:S01]  /*2600*/  ULEA UR6, UR6, UR4, 0x3 ;  /* 0x0000000406067291 */ /* 0x000fe2000f8e18ff */
[----:B-1----:R-:W-:-:S04]  /*2610*/  LOP3.LUT R3, R2, UR5, RZ, 0x3c, !PT ;  /* 0x0000000502037c12 */ /* 0x002fc8000f8e3cff */
[----:B------:R-:W-:Y:S01]  /*2620*/  SHF.L.U32 R3, R3, 0x1f, RZ ;  /* 0x0000001f03037819 */ /* 0x000fe200000006ff */
[----:B----4-:R-:W-:-:S07]  /*2630*/  IMAD.U32 R0, RZ, RZ, UR6 ;  /* 0x00000006ff007e24 */ /* 0x010fce000f8e00ff */
.L_x_40:
[----:B-1----:R1:W2:Y:S02]  /*2640*/  SYNCS.PHASECHK.TRANS64.TRYWAIT P0, [R0+URZ], R3 ;  /* 0x00000003000075a7 */ /* 0x0022a400080011ff */
[----:B--2---:R-:W-:Y:S05]  /*2650*/  @!P0 NANOSLEEP.SYNCS 0x989680 ;  /* 0x009896800000895d */ /* 0x004fea0003900000 */
[----:B------:R-:W2:Y:S02]  /*2660*/  @!P0 SYNCS.PHASECHK.TRANS64 P0, [R0+URZ], R3 ;  /* 0x00000003000085a7 */ /* 0x000ea400080010ff */
[----:B--2---:R-:W-:Y:S05]  /*2670*/  @P0 EXIT ;  /* 0x000000000000094d */ /* 0x004fea0003800000 */
[----:B------:R-:W-:Y:S05]  /*2680*/  BRA `(.L_x_40) ;  /* 0xfffffffc00ec7947 */ /* 0x000fea000383ffff */
.L_x_17:
[----:B------:R-:W-:-:S04]  /*2690*/  UISETP.NE.AND UP1, UPT, UR37, URZ, UPT ;  /* 0x000000ff2500728c */ /* 0x000fc8000bf25270 */
[----:B------:R-:W-:-:S09]  /*26a0*/  UISETP.NE.OR UP1, UPT, UR8, 0x1, UP1 ;  /* 0x000000010800788c */ /* 0x000fd20008f25670 */
[----:B------:R-:W-:Y:S05]  /*26b0*/  BRA.U UP1, `(.L_x_41) ;  /* 0x0000000501487547 */ /* 0x000fea000b800000 */
[----:B------:R-:W-:Y:S01]  /*26c0*/  ISETP.NE.AND P2, PT, R2, RZ, PT ;  /* 0x000000ff0200720c */ /* 0x000fe20003f45270 */
[----:B------:R-:W-:Y:S01]  /*26d0*/  IMAD.MOV.U32 R12, RZ, RZ, 0x1 ;  /* 0x00000001ff0c7424 */ /* 0x000fe200078e00ff */
[----:B------:R-:W-:Y:S02]  /*26e0*/  CS2R R10, SRZ ;  /* 0x00000000000a7805 */ /* 0x000fe4000001ff00 */
[----:B------:R-:W-:Y:S01]  /*26f0*/  CS2R R8, SRZ ;  /* 0x0000000000087805 */ /* 0x000fe2000001ff00 */
[----:B------:R-:W-:Y:S01]  /*2700*/  UMOV UR4, 0x400 ;  /* 0x0000040000047882 */ /* 0x000fe20000000000 */
[----:B------:R-:W-:Y:S01]  /*2710*/  UMOV UR6, URZ ;  /* 0x000000ff00067c82 */ /* 0x000fe20008000000 */
[----:B------:R-:W-:-:S12]  /*2720*/  ULEA UR37, UR37, UR4, 0x18 ;  /* 0x0000000425257291 */ /* 0x000fd8000f8ec0ff */
.L_x_45:
[----:B------:R-:W-:Y:S02]  /*2730*/  LEA R0, R8, UR37, 0x3 ;  /* 0x0000002508007c11 */ /* 0x000fe4000f8e18ff */
[----:B------:R-:W-:-:S03]  /*2740*/  SHF.L.U32 R5, R9, 0x1f, RZ ;  /* 0x0000001f09057819 */ /* 0x000fc600000006ff */
[----:B------:R-:W-:Y:S01]  /*2750*/  VIADD R4, R0, 0x110 ;  /* 0x0000011000047836 */ /* 0x000fe20000000000 */
[----:B------:R-:W1:Y:S02]  /*2760*/  SYNCS.PHASECHK.TRANS64.TRYWAIT P0, [R0+URZ+0x100], R5 ;  /* 0x00010005000075a7 */ /* 0x000e6400080011ff */
[----:B-1----:R-:W-:Y:S05]  /*2770*/  @!P0 BRA `(.L_x_42) ;  /* 0x0000006c004c8947 */ /* 0x002fea0003800000 */
.L_x_138:
[----:B------:R-:W-:Y:S01]  /*2780*/  ULEA UR5, UR6, UR37, 0x3 ;  /* 0x0000002506057291 */ /* 0x000fe2000f8e18ff */
[----:B------:R-:W-:Y:S02]  /*2790*/  PRMT R4, RZ, 0x654, R4 ;  /* 0x00000654ff047816 */ /* 0x000fe40000000004 */
[----:B-1----:R-:W-:Y:S01]  /*27a0*/  SHF.L.U32 R5, R12, 0x1f, RZ ;  /* 0x0000001f0c057819 */ /* 0x002fe200000006ff */
[----:B------:R-:W-:Y:S01]  /*27b0*/  UIADD3 UR4, UPT, UPT, UR5, 0xa0, URZ ;  /* 0x000000a005047890 */ /* 0x000fe2000fffe0ff */
[----:B------:R1:W-:Y:S05]  /*27c0*/  SYNCS.ARRIVE.TRANS64.RED.A1T0 RZ, [R4+URZ], RZ ;  /* 0x000000ff04ff79a7 */ /* 0x0003ea00081004ff */
[----:B------:R-:W-:Y:S01]  /*27d0*/  IMAD.U32 R7, RZ, RZ, UR4 ;  /* 0x00000004ff077e24 */ /* 0x000fe2000f8e00ff */
[----:B------:R-:W2:Y:S04]  /*27e0*/  SYNCS.PHASECHK.TRANS64.TRYWAIT P0, [UR5+0xb0], R5 ;  /* 0x0000b005ff0075a7 */ /* 0x000ea80008001105 */
[----:B------:R-:W-:Y:S01]  /*27f0*/  PRMT R6, R2, 0x654, R7 ;  /* 0x0000065402067816 */ /* 0x000fe20000000007 */
[----:B-1----:R-:W-:Y:S01]  /*2800*/  @!P2 IMAD.MOV.U32 R4, RZ, RZ, 0x10 ;  /* 0x00000010ff04a424 */ /* 0x002fe200078e00ff */
[----:B--2---:R-:W-:Y:S06]  /*2810*/  @!P0 BRA `(.L_x_43) ;  /* 0x0000006c00388947 */ /* 0x004fec0003800000 */
.L_x_140:
[----:B------:R-:W-:Y:S01]  /*2820*/  ULEA UR4, UR6, UR37, 0x4 ;  /* 0x0000002506047291 */ /* 0x000fe2000f8e20ff */
[----:B------:R-:W-:Y:S01]  /*2830*/  SEL R3, R6, R3, !P2 ;  /* 0x0000000306037207 */ /* 0x000fe20005000000 */
[----:B------:R-:W-:Y:S01]  /*2840*/  UIADD3 UR5, UPT, UPT, UR5, 0xa0, URZ ;  /* 0x000000a005057890 */ /* 0x000fe2000fffe0ff */
[----:B-1----:R-:W-:Y:S01]  /*2850*/  LEA R0, R11, UR37, 0x3 ;  /* 0x000000250b007c11 */ /* 0x002fe2000f8e18ff */
[----:B------:R-:W-:Y:S01]  /*2860*/  UIADD3 UR4, UPT, UPT, UR4, 0x130, URZ ;  /* 0x0000013004047890 */ /* 0x000fe2000fffe0ff */
[----:B------:R-:W-:Y:S01]  /*2870*/  SHF.L.U32 R5, R10, 0x1f, RZ ;  /* 0x0000001f0a057819 */ /* 0x000fe200000006ff */
[----:B------:R1:W-:Y:S01]  /*2880*/  @!P2 SYNCS.ARRIVE.TRANS64.RED RZ, [R3+URZ], R4 ;  /* 0x0000000403ffa9a7 */ /* 0x0003e200080004ff */
[----:B------:R-:W-:Y:S01]  /*2890*/  UIADD3 UR6, UPT, UPT, UR6, 0x1, URZ ;  /* 0x0000000106067890 */ /* 0x000fe2000fffe0ff */
[----:B------:R-:W-:-:S03]  /*28a0*/  VIADD R8, R8, 0x1 ;  /* 0x0000000108087836 */ /* 0x000fc60000000000 */
[----:B------:R-:W-:Y:S02]  /*28b0*/  UISETP.NE.AND UP0, UPT, UR6, 0x2, UPT ;  /* 0x000000020600788c */ /* 0x000fe4000bf05270 */
[----:B------:R-:W-:Y:S06]  /*28c0*/  UGETNEXTWORKID.BROADCAST [UR4], [UR5] ;  /* 0x00000000040073ca */ /* 0x000fec0008000100 */
[----:B------:R-:W-:Y:S01]  /*28d0*/  USEL UR4, URZ, 0x1, UP0 ;  /* 0x00000001ff047887 */ /* 0x000fe20008000000 */
[----:B------:R-:W-:Y:S01]  /*28e0*/  ISETP.NE.AND P0, PT, R8, 0x2, PT ;  /* 0x000000020800780c */ /* 0x000fe20003f05270 */
[----:B------:R-:W-:Y:S01]  /*28f0*/  USEL UR6, UR6, URZ, UP0 ;  /* 0x000000ff06067287 */ /* 0x000fe20008000000 */
[----:B------:R-:W2:Y:S03]  /*2900*/  SYNCS.PHASECHK.TRANS64.TRYWAIT P1, [R0+URZ+0xa0], R5 ;  /* 0x0000a005000075a7 */ /* 0x000ea600080211ff */
[----:B------:R-:W-:Y:S01]  /*2910*/  LOP3.LUT R12, R12, UR4, RZ, 0x3c, !PT ;  /* 0x000000040c0c7c12 */ /* 0x000fe2000f8e3cff */
[----:B-12---:R-:W-:Y:S07]  /*2920*/  @!P1 BRA `(.L_x_44) ;  /* 0x0000006c000c9947 */ /* 0x006fee0003800000 */
.L_x_141:
[C---:B------:R-:W-:Y:S01]  /*2930*/  LEA R4, R11.reuse, UR37, 0x4 ;  /* 0x000000250b047c11 */ /* 0x040fe2000f8e20ff */
[----:B-1----:R-:W-:Y:S01]  /*2940*/  VIADD R0, R0, 0xb0 ;  /* 0x000000b000007836 */ /* 0x002fe20000000000 */
[----:B------:R-:W-:Y:S01]  /*2950*/  SEL R8, R8, RZ, P0 ;  /* 0x000000ff08087207 */ /* 0x000fe20000000000 */
[----:B------:R-:W-:-:S03]  /*2960*/  VIADD R11, R11, 0x1 ;  /* 0x000000010b0b7836 */ /* 0x000fc60000000000 */
[----:B------:R-:W1:Y:S01]  /*2970*/  LDS.128 R4, [R4+0x130] ;  /* 0x0001300004047984 */ /* 0x000e620000000c00 */
[----:B------:R-:W-:Y:S02]  /*2980*/  PRMT R0, RZ, 0x654, R0 ;  /* 0x00000654ff007816 */ /* 0x000fe40000000000 */
[C---:B------:R-:W-:Y:S01]  /*2990*/  ISETP.NE.AND P1, PT, R11.reuse, 0x2, PT ;  /* 0x000000020b00780c */ /* 0x040fe20003f25270 */
[----:B------:R-:W-:Y:S01]  /*29a0*/  @!PT LDS RZ, [RZ] ;  /* 0x00000000fffff984 */ /* 0x000fe20000000800 */
[----:B------:R-:W-:Y:S01]  /*29b0*/  @!PT LDS RZ, [RZ] ;  /* 0x00000000fffff984 */ /* 0x000fe20000000800 */
[----:B------:R-:W-:Y:S01]  /*29c0*/  @!PT LDS RZ, [RZ] ;  /* 0x00000000fffff984 */ /* 0x000fe20000000800 */
[----:B------:R-:W-:Y:S01]  /*29d0*/  @!PT LDS RZ, [RZ] ;  /* 0x00000000fffff984 */ /* 0x000fe20000000800 */
[----:B------:R2:W-:Y:S06]  /*29e0*/  MEMBAR.ALL.CTA ;  /* 0x0000000000007992 */ /* 0x0005ec0000008000 */
[----:B--2---:R-:W2:Y:S01]  /*29f0*/  FENCE.VIEW.ASYNC.S ;  /* 0x00000000000073c6 */ /* 0x004ea20000000000 */
[----:B------:R-:W-:Y:S01]  /*2a00*/  SEL R11, R11, RZ, P1 ;  /* 0x000000ff0b0b7207 */ /* 0x000fe20000800000 */
[----:B--2---:R2:W-:Y:S01]  /*2a10*/  SYNCS.ARRIVE.TRANS64.RED.A1T0 RZ, [R0+URZ], RZ ;  /* 0x000000ff00ff79a7 */ /* 0x0045e200081004ff */
[----:B-1----:R-:W-:-:S02]  /*2a20*/  LOP3.LUT P3, RZ, R6, 0x1, RZ, 0xc0, !PT ;  /* 0x0000000106ff7812 */ /* 0x002fc4000786c0ff */
[----:B------:R-:W-:-:S04]  /*2a30*/  SEL R5, RZ, 0x1, P1 ;  /* 0x00000001ff057807 */ /* 0x000fc80000800000 */
[----:B------:R-:W-:Y:S02]  /*2a40*/  LOP3.LUT R10, R10, R5, RZ, 0x3c, !PT ;  /* 0x000000050a0a7212 */ /* 0x000fe400078e3cff */
[----:B--2---:R-:W-:-:S04]  /*2a50*/  SEL R0, RZ, 0x1, P0 ;  /* 0x00000001ff007807 */ /* 0x004fc80000000000 */
[----:B------:R-:W-:Y:S01]  /*2a60*/  LOP3.LUT R9, R9, R0, RZ, 0x3c, !PT ;  /* 0x0000000009097212 */ /* 0x000fe200078e3cff */
[----:B------:R-:W-:Y:S06]  /*2a70*/  @P3 BRA `(.L_x_45) ;  /* 0xfffffffc002c3947 */ /* 0x000fec000383ffff */
[----:B------:R-:W-:Y:S01]  /*2a80*/  ULEA UR5, UR6, UR37, 0x3 ;  /* 0x0000002506057291 */ /* 0x000fe2000f8e18ff */
[----:B------:R-:W-:-:S08]  /*2a90*/  SHF.L.U32 R3, R12, 0x1f, RZ ;  /* 0x0000001f0c037819 */ /* 0x000fd000000006ff */
[----:B------:R-:W1:Y:S02]  /*2aa0*/  SYNCS.PHASECHK.TRANS64 P0, [UR5+0xb0], R3 ;  /* 0x0000b003ff0075a7 */ /* 0x000e640008001005 */
[----:B-1----:R-:W-:Y:S05]  /*2ab0*/  @P0 BRA `(.L_x_46) ;  /* 0x0000000000080947 */ /* 0x002fea0003800000 */
[----:B------:R-:W1:Y:S02]  /*2ac0*/  SYNCS.PHASECHK.TRANS64.TRYWAIT P0, [UR5+0xb0], R3 ;  /* 0x0000b003ff0075a7 */ /* 0x000e640008001105 */
[----:B-1----:R-:W-:Y:S05]  /*2ad0*/  @!P0 BRA `(.L_x_47) ;  /* 0x0000006800b48947 */ /* 0x002fea0003800000 */
.L_x_46:
[----:B------:R-:W-:-:S04]  /*2ae0*/  UIADD3 UR4, UPT, UPT, UR6, 0x1, URZ ;  /* 0x0000000106047890 */ /* 0x000fc8000fffe0ff */
[----:B------:R-:W-:-:S04]  /*2af0*/  UISETP.NE.AND UP0, UPT, UR4, 0x2, UPT ;  /* 0x000000020400788c */ /* 0x000fc8000bf05270 */
[----:B------:R-:W-:Y:S02]  /*2b00*/  USEL UR7, URZ, 0x1, UP0 ;  /* 0x00000001ff077887 */ /* 0x000fe40008000000 */
[----:B------:R-:W-:-:S04]  /*2b10*/  USEL UR4, UR4, URZ, UP0 ;  /* 0x000000ff04047287 */ /* 0x000fc80008000000 */
[----:B------:R-:W-:Y:S01]  /*2b20*/  ULEA UR4, UR4, UR37, 0x3 ;  /* 0x0000002504047291 */ /* 0x000fe2000f8e18ff */
[----:B-1----:R-:W-:-:S04]  /*2b30*/  LOP3.LUT R3, R12, UR7, RZ, 0x3c, !PT ;  /* 0x000000070c037c12 */ /* 0x002fc8000f8e3cff */
[----:B------:R-:W-:-:S04]  /*2b40*/  SHF.L.U32 R0, R3, 0x1f, RZ ;  /* 0x0000001f03007819 */ /* 0x000fc800000006ff */
[----:B------:R-:W1:Y:S02]  /*2b50*/  SYNCS.PHASECHK.TRANS64 P0, [UR4+0xb0], R0 ;  /* 0x0000b000ff0075a7 */ /* 0x000e640008001004 */
[----:B-1----:R-:W-:Y:S05]  /*2b60*/  @P0 EXIT ;  /* 0x000000000000094d */ /* 0x002fea0003800000 */
[----:B------:R-:W-:Y:S02]  /*2b70*/  SHF.L.U32 R3, R3, 0x1f, RZ ;  /* 0x0000001f03037819 */ /* 0x000fe400000006ff */
[----:B------:R-:W-:-:S07]  /*2b80*/  MOV R0, UR4 ;  /* 0x0000000400007c02 */ /* 0x000fce0008000f00 */
.L_x_48:
[----:B-1----:R1:W2:Y:S02]  /*2b90*/  SYNCS.PHASECHK.TRANS64.TRYWAIT P0, [R0+URZ+0xb0], R3 ;  /* 0x0000b003000075a7 */ /* 0x0022a400080011ff */
[----:B--2---:R-:W-:Y:S05]  /*2ba0*/  @!P0 NANOSLEEP.SYNCS 0x989680 ;  /* 0x009896800000895d */ /* 0x004fea0003900000 */
[----:B------:R-:W2:Y:S02]  /*2bb0*/  @!P0 SYNCS.PHASECHK.TRANS64 P0, [R0+URZ+0xb0], R3 ;  /* 0x0000b003000085a7 */ /* 0x000ea400080010ff */
[----:B--2---:R-:W-:Y:S05]  /*2bc0*/  @P0 EXIT ;  /* 0x000000000000094d */ /* 0x004fea0003800000 */
[----:B------:R-:W-:Y:S05]  /*2bd0*/  BRA `(.L_x_48) ;  /* 0xfffffffc00ec7947 */ /* 0x000fea000383ffff */
.L_x_41:
[----:B------:R-:W-:-:S09]  /*2be0*/  UISETP.NE.AND UP1, UPT, UR8, URZ, UPT ;  /* 0x000000ff0800728c */ /* 0x000fd2000bf25270 */
[----:B------:R-:W-:Y:S05]  /*2bf0*/  BRA.U UP1, `(.L_x_49) ;  /* 0x0000000d01c87547 */ /* 0x000fea000b800000 */
[----:B------:R-:W-:Y:S01]  /*2c00*/  UMOV UR4, 0x40 ;  /* 0x0000004000047882 */ /* 0x000fe20000000000 */
[----:B------:R-:W-:Y:S01]  /*2c10*/  NOP ;  /* 0x0000000000007918 */ /* 0x000fe20000000000 */
[----:B------:R-:W-:Y:S01]  /*2c20*/  ULEA UR4, UR37, UR4, 0x18 ;  /* 0x0000000425047291 */ /* 0x000fe2000f8ec0ff */
[----:B------:R-:W-:Y:S02]  /*2c30*/  UMOV UR5, 0x400 ;  /* 0x0000040000057882 */ /* 0x000fe40000000000 */
[----:B------:R-:W-:-:S06]  /*2c40*/  ULEA UR37, UR37, UR5, 0x18 ;  /* 0x0000000525257291 */ /* 0x000fcc000f8ec0ff */
[----:B------:R-:W1:Y:S02]  /*2c50*/  LDS.U8 R0, [UR4+0x1c] ;  /* 0x00001c04ff007984 */ /* 0x000e640008000000 */
[----:B-1----:R-:W-:-:S13]  /*2c60*/  ISETP.NE.AND P0, PT, R0, RZ, PT ;  /* 0x000000ff0000720c */ /* 0x002fda0003f05270 */
[----:B------:R-:W-:Y:S05]  /*2c70*/  @P0 BRA `(.L_x_50) ;  /* 0x0000000000580947 */ /* 0x000fea0003800000 */
[----:B------:R-:W-:-:S13]  /*2c80*/  ELECT P0, URZ, PT ;  /* 0x0000000000ff782f */ /* 0x000fda0003800000 */
[----:B------:R-:W-:Y:S05]  /*2c90*/  @!P0 BRA `(.L_x_51) ;  /* 0x0000000000608947 */ /* 0x000fea0003800000 */
[----:B------:R-:W-:Y:S01]  /*2ca0*/  UMOV UR5, 0x10 ;  /* 0x0000001000057882 */ /* 0x000fe20000000000 */
[----:B------:R-:W-:Y:S01]  /*2cb0*/  HFMA2 R0, -RZ, RZ, 0, 5.9604644775390625e-08 ;  /* 0x00000001ff007431 */ /* 0x000fe200000001ff */
[----:B------:R-:W-:-:S03]  /*2cc0*/  MOV R2, 0xffff ;  /* 0x0000ffff00027802 */ /* 0x000fc60000000f00 */
[----:B------:R-:W-:Y:S04]  /*2cd0*/  DEPBAR.LE SB1, 0x36 ;  /* 0x00009d800000791a */ /* 0x000fe80000000000 */
[----:B------:R-:W1:Y:S02]  /*2ce0*/  UTCATOMSWS.FIND_AND_SET.ALIGN UP0, UR5, UR5 ;  /* 0x00000005000575e3 */ /* 0x000e640008000800 */
[----:B-1----:R-:W-:Y:S01]  /*2cf0*/  MOV R3, UR5 ;  /* 0x0000000500037c02 */ /* 0x002fe20008000f00 */
[----:B------:R-:W-:Y:S06]  /*2d00*/  BRA.U UP0, `(.L_x_52) ;  /* 0x0000000100187547 */ /* 0x000fec000b800000 */
.L_x_53:
[----:B------:R-:W-:Y:S05]  /*2d10*/  NANOSLEEP 0x64 ;  /* 0x000000640000795d */ /* 0x000fea0003800000 */
[----:B------:R-:W-:-:S05]  /*2d20*/  UMOV UR5, 0x10 ;  /* 0x0000001000057882 */ /* 0x000fca0000000000 */
[----:B------:R-:W-:Y:S04]  /*2d30*/  DEPBAR.LE SB1, 0x36 ;  /* 0x00009d800000791a */ /* 0x000fe80000000000 */
[----:B------:R-:W1:Y:S02]  /*2d40*/  UTCATOMSWS.FIND_AND_SET.ALIGN UP0, UR5, UR5 ;  /* 0x00000005000575e3 */ /* 0x000e640008000800 */
[----:B-1----:R-:W-:Y:S01]  /*2d50*/  MOV R3, UR5 ;  /* 0x0000000500037c02 */ /* 0x002fe20008000f00 */
[----:B------:R-:W-:Y:S05]  /*2d60*/  BRA.U !UP0, `(.L_x_53) ;  /* 0xfffffffd08e87547 */ /* 0x000fea000b83ffff */
.L_x_52:
[-C--:B------:R-:W-:Y:S02]  /*2d70*/  SHF.L.U32 R2, R2, R3.reuse, RZ ;  /* 0x0000000302027219 */ /* 0x080fe400000006ff */
[----:B------:R-:W-:Y:S01]  /*2d80*/  SHF.L.U32 R0, R0, R3, RZ ;  /* 0x0000000300007219 */ /* 0x000fe200000006ff */
[----:B------:R-:W-:Y:S02]  /*2d90*/  IMAD.SHL.U32 R3, R3, 0x20, RZ ;  /* 0x0000002003037824 */ /* 0x000fe400078e00ff */
[----:B------:R1:W-:Y:S04]  /*2da0*/  ATOMS.OR RZ, [UR4+0x14], R2 ;  /* 0x00001402ffff798c */ /* 0x0003e8000b000004 */
[----:B------:R1:W-:Y:S04]  /*2db0*/  ATOMS.OR RZ, [UR4+0x18], R0 ;  /* 0x00001800ffff798c */ /* 0x0003e8000b000004 */
[----:B------:R1:W-:Y:S01]  /*2dc0*/  STS [UR37+0x150], R3 ;  /* 0x00015003ff007988 */ /* 0x0003e20008000825 */
[----:B------:R-:W-:Y:S05]  /*2dd0*/  BRA `(.L_x_51) ;  /* 0x0000000000107947 */ /* 0x000fea0003800000 */
.L_x_50:
[----:B------:R-:W-:Y:S02]  /*2de0*/  MOV R0, 0xffffffff ;  /* 0xffffffff00007802 */ /* 0x000fe40000000f00 */
[----:B------:R-:W-:-:S03]  /*2df0*/  MOV R2, 0x2e20 ;  /* 0x00002e2000027802 */ /* 0x000fc60000000f00 */
[----:B------:R1:W-:Y:S04]  /*2e00*/  STS [UR37+0x150], R0 ;  /* 0x00015000ff007988 */ /* 0x0003e80008000825 */
[----:B-1-3-5:R-:W-:Y:S05]  /*2e10*/  CALL.REL.NOINC `($__internal_1_$__cuda_sm10x_tcgen05_guardrail_trap_phase_invalid_during_alloc) ;  /* 0x0000006c00f87944 */ /* 0x02afea0003c00000 */
.L_x_51:
[----:B------:R-:W-:Y:S05]  /*2e20*/  WARPSYNC.ALL ;  /* 0x0000000000007948 */ /* 0x000fea0003800000 */
[----:B------:R-:W2:Y:S01]  /*2e30*/  S2UR UR5, SR_CgaCtaId ;  /* 0x00000000000579c3 */ /* 0x000ea20000008800 */
[----:B------:R-:W-:Y:S01]  /*2e40*/  UMOV UR4, 0x400 ;  /* 0x0000040000047882 */ /* 0x000fe20000000000 */
[----:B------:R-:W-:-:S06]  /*2e50*/  NOP ;  /* 0x0000000000007918 */ /* 0x000fcc0000000000 */
[----:B------:R-:W-:Y:S06]  /*2e60*/  BAR.ARV 0x6, 0xa0 ;  /* 0x0182800000007b1d */ /* 0x000fec0000002000 */
[----:B------:R-:W4:Y:S01]  /*2e70*/  LDCU UR7, c[0x0][0x38c] ;  /* 0x00007180ff0777ac */ /* 0x000f220008000800 */
[----:B------:R-:W-:Y:S01]  /*2e80*/  IMAD.MOV.U32 R11, RZ, RZ, 0x1 ;  /* 0x00000001ff0b7424 */ /* 0x000fe200078e00ff */
[----:B------:R-:W-:Y:S01]  /*2e90*/  CS2R R8, SRZ ;  /* 0x0000000000087805 */ /* 0x000fe2000001ff00 */
[----:B------:R-:W-:Y:S01]  /*2ea0*/  IMAD.MOV.U32 R10, RZ, RZ, RZ ;  /* 0x000000ffff0a7224 */ /* 0x000fe200078e00ff */
[----:B------:R-:W3:Y:S01]  /*2eb0*/  LDCU UR6, c[0x0][0x38c] ;  /* 0x00007180ff0677ac */ /* 0x000ee20008000800 */
[----:B------:R-:W-:Y:S01]  /*2ec0*/  UMOV UR14, URZ ;  /* 0x000000ff000e7c82 */ /* 0x000fe20008000000 */
[----:B------:R-:W-:Y:S01]  /*2ed0*/  UMOV UR13, URZ ;  /* 0x000000ff000d7c82 */ /* 0x000fe20008000000 */
[----:B--2---:R-:W-:Y:S01]  /*2ee0*/  ULEA UR5, UR5, UR4, 0x18 ;  /* 0x0000000405057291 */ /* 0x004fe2000f8ec0ff */
[----:B------:R-:W-:Y:S01]  /*2ef0*/  UMOV UR24, 0x0 ;  /* 0x0000000000187882 */ /* 0x000fe20000000000 */
[----:B------:R-:W-:-:S02]  /*2f00*/  UMOV UR25, 0x44184a0 ;  /* 0x044184a000197882 */ /* 0x000fc40000000000 */
[----:B------:R-:W-:Y:S02]  /*2f10*/  UIADD3 UR10, UPT, UPT, UR5, 0x10400, URZ ;  /* 0x00010400050a7890 */ /* 0x000fe4000fffe0ff */
[----:B------:R-:W-:Y:S02]  /*2f20*/  UIADD3 UR15, UPT, UPT, UR5, 0x6400, URZ ;  /* 0x00006400050f7890 */ /* 0x000fe4000fffe0ff */
[----:B----4-:R-:W-:Y:S01]  /*2f30*/  UIADD3 UR7, UPT, UPT, UR7, 0x7f, URZ ;  /* 0x0000007f07077890 */ /* 0x010fe2000fffe0ff */
[----:B-1----:R-:W1:Y:S01]  /*2f40*/  LDS R0, [UR5+0x150] ;  /* 0x00015005ff007984 */ /* 0x002e620008000800 */
[----:B------:R-:W-:Y:S02]  /*2f50*/  USHF.R.U32.HI UR10, URZ, 0x4, UR10 ;  /* 0x00000004ff0a7899 */ /* 0x000fe4000801160a */
[----:B------:R-:W-:Y:S02]  /*2f60*/  USHF.R.S32.HI UR4, URZ, 0x1f, UR7 ;  /* 0x0000001fff047899 */ /* 0x000fe40008011407 */
[----:B------:R-:W-:-:S02]  /*2f70*/  USHF.R.U32.HI UR15, URZ, 0x4, UR15 ;  /* 0x00000004ff0f7899 */ /* 0x000fc4000801160f */
[----:B------:R-:W-:Y:S02]  /*2f80*/  ULEA.HI UR4, UR4, UR7, URZ, 0x7 ;  /* 0x0000000704047291 */ /* 0x000fe4000f8f38ff */
[----:B------:R-:W-:Y:S02]  /*2f90*/  ULOP3.LUT UR10, UR10, 0x3fff, URZ, 0xc0, !UPT ;  /* 0x00003fff0a0a7892 */ /* 0x000fe4000f8ec0ff */
[----:B------:R-:W-:Y:S01]  /*2fa0*/  USHF.R.S32.HI UR4, URZ, 0x7, UR4 ;  /* 0x00000007ff047899 */ /* 0x000fe20008011404 */
[----:B------:R-:W-:Y:S01]  /*2fb0*/  UMOV UR22, 0x0 ;  /* 0x0000000000167882 */ /* 0x000fe20000000000 */
[----:B------:R-:W-:Y:S02]  /*2fc0*/  UMOV UR23, 0x44184a0 ;  /* 0x044184a000177882 */ /* 0x000fe40000000000 */
[----:B------:R-:W-:Y:S02]  /*2fd0*/  UISETP.LT.AND UP0, UPT, UR4, 0x1, UPT ;  /* 0x000000010400788c */ /* 0x000fe4000bf01270 */
[----:B------:R-:W-:-:S02]  /*2fe0*/  ULOP3.LUT UR15, UR15, 0x3fff, URZ, 0xc0, !UPT ;  /* 0x00003fff0f0f7892 */ /* 0x000fc4000f8ec0ff */
[----:B------:R-:W-:Y:S02]  /*2ff0*/  USEL UR9, UR4, 0x1, !UP0 ;  /* 0x0000000104097887 */ /* 0x000fe4000c000000 */
[----:B------:R-:W-:Y:S02]  /*3000*/  ULOP3.LUT UR10, UR10, 0x4000000, URZ, 0xfc, !UPT ;  /* 0x040000000a0a7892 */ /* 0x000fe4000f8efcff */
[----:B------:R-:W-:Y:S02]  /*3010*/  UIADD3 UR9, UPT, UPT, -UR9, URZ, URZ ;  /* 0x000000ff09097290 */ /* 0x000fe4000fffe1ff */
[----:B---3--:R-:W-:Y:S01]  /*3020*/  UISETP.GE.AND UP3, UPT, UR6, 0x1, UPT ;  /* 0x000000010600788c */ /* 0x008fe2000bf66270 */
[----:B------:R-:W-:Y:S01]  /*3030*/  UMOV UR20, 0x0 ;  /* 0x0000000000147882 */ /* 0x000fe20000000000 */
[----:B------:R-:W-:Y:S01]  /*3040*/  UMOV UR21, 0x44184a0 ;  /* 0x044184a000157882 */ /* 0x000fe20000000000 */
[----:B------:R-:W-:Y:S01]  /*3050*/  UMOV UR18, 0x0 ;  /* 0x0000000000127882 */ /* 0x000fe20000000000 */
[----:B------:R-:W-:Y:S01]  /*3060*/  UMOV UR19, 0x44184a0 ;  /* 0x044184a000137882 */ /* 0x000fe20000000000 */
[----:B-1----:R-:W-:-:S15]  /*3070*/  R2UR UR16, R0 ;  /* 0x00000000001072ca */ /* 0x002fde00000e0000 */
.L_x_60:
[----:B------:R-:W-:Y:S02]  /*3080*/  LEA R0, R10, UR5, 0x3 ;  /* 0x000000050a007c11 */ /* 0x000fe4000f8e18ff */
[----:B------:R-:W-:Y:S02]  /*3090*/  SHF.L.U32 R5, R9, 0x1f, RZ ;  /* 0x0000001f09057819 */ /* 0x000fe400000006ff */
[----:B------:R-:W-:Y:S01]  /*30a0*/  PLOP3.LUT P0, PT, PT, PT, UP3, 0x80, 0x8 ;  /* 0x000000000008781c */ /* 0x000fe20003f0f038 */
[----:B------:R-:W-:Y:S01]  /*30b0*/  VIADD R3, R0, 0xb0 ;  /* 0x000000b000037836 */ /* 0x000fe20000000000 */
[----:B-1----:R-:W1:Y:S02]  /*30c0*/  SYNCS.PHASECHK.TRANS64.TRYWAIT P1, [R0+URZ+0xa0], R5 ;  /* 0x0000a005000075a7 */ /* 0x002e6400080211ff */
[----:B-1-3--:R-:W-:Y:S09]  /*30d0*/  @!P1 BRA `(.L_x_54) ;  /* 0x00000064004c9947 */ /* 0x00aff20003800000 */
.L_x_143:
[----:B------:R-:W-:Y:S01]  /*30e0*/  LEA R4, R10, UR5, 0x4 ;  /* 0x000000050a047c11 */ /* 0x000fe2000f8e20ff */
[----:B------:R-:W-:Y:S01]  /*30f0*/  @UP3 ULEA UR6, UR13, UR5, 0x3 ;  /* 0x000000050d063291 */ /* 0x000fe2000f8e18ff */
[----:B------:R-:W-:Y:S01]  /*3100*/  PLOP3.LUT P2, PT, PT, PT, PT, 0x80, 0x8 ;  /* 0x000000000008781c */ /* 0x000fe20003f4f070 */
[----:B------:R-:W-:Y:S01]  /*3110*/  ULEA UR7, UR14, UR5, 0x3 ;  /* 0x000000050e077291 */ /* 0x000fe2000f8e18ff */
[----:B------:R-:W-:Y:S02]  /*3120*/  PRMT R3, RZ, 0x654, R3 ;  /* 0x00000654ff037816 */ /* 0x000fe40000000003 */
[----:B-1----:R-:W1:Y:S01]  /*3130*/  LDS.128 R4, [R4+0x130] ;  /* 0x0001300004047984 */ /* 0x002e620000000c00 */
[----:B------:R-:W-:Y:S02]  /*3140*/  @P0 SHF.L.U32 R2, R8, 0x1f, RZ ;  /* 0x0000001f08020819 */ /* 0x000fe400000006ff */
[----:B------:R-:W-:Y:S01]  /*3150*/  SHF.L.U32 R0, R11, 0x1f, RZ ;  /* 0x0000001f0b007819 */ /* 0x000fe200000006ff */
[----:B------:R-:W-:Y:S01]  /*3160*/  @!PT LDS RZ, [RZ] ;  /* 0x00000000fffff984 */ /* 0x000fe20000000800 */
[----:B------:R-:W-:Y:S01]  /*3170*/  @!PT LDS RZ, [RZ] ;  /* 0x00000000fffff984 */ /* 0x000fe20000000800 */
[----:B------:R-:W-:Y:S01]  /*3180*/  @!PT LDS RZ, [RZ] ;  /* 0x00000000fffff984 */ /* 0x000fe20000000800 */
[----:B------:R-:W-:Y:S01]  /*3190*/  @!PT LDS RZ, [RZ] ;  /* 0x00000000fffff984 */ /* 0x000fe20000000800 */
[----:B------:R2:W-:Y:S06]  /*31a0*/  MEMBAR.ALL.CTA ;  /* 0x0000000000007992 */ /* 0x0005ec0000008000 */
[----:B--2---:R-:W2:Y:S02]  /*31b0*/  FENCE.VIEW.ASYNC.S ;  /* 0x00000000000073c6 */ /* 0x004ea40000000000 */
[----:B--2---:R2:W-:Y:S01]  /*31c0*/  SYNCS.ARRIVE.TRANS64.RED.A1T0 RZ, [R3+URZ], RZ ;  /* 0x000000ff03ff79a7 */ /* 0x0045e200081004ff */
[----:B------:R2:W3:Y:S01]  /*31d0*/  @P0 SYNCS.PHASECHK.TRANS64.TRYWAIT P2, [UR6], R2 ;  /* 0x00000002ff0005a7 */ /* 0x0004e20008041106 */
[----:B------:R-:W-:Y:S01]  /*31e0*/  ULEA.HI UR6, UR14, UR14, URZ, 0x1 ;  /* 0x0000000e0e067291 */ /* 0x000fe2000f8f08ff */
[----:B-1----:R-:W-:-:S03]  /*31f0*/  LOP3.LUT P1, RZ, R6, 0x1, RZ, 0xc0, !PT ;  /* 0x0000000106ff7812 */ /* 0x002fc6000782c0ff */
[----:B------:R-:W-:Y:S02]  /*3200*/  USHF.L.U32 UR8, UR6, 0x7, URZ ;  /* 0x0000000706087899 */ /* 0x000fe400080006ff */
[----:B------:R-:W-:Y:S02]  /*3210*/  ULOP3.LUT UR6, UR6, 0xffe, URZ, 0xc0, !UPT ;  /* 0x00000ffe06067892 */ /* 0x000fe4000f8ec0ff */
[----:B------:R-:W-:Y:S02]  /*3220*/  ULOP3.LUT UR8, UR8, 0xffffff00, URZ, 0xc0, !UPT ;  /* 0xffffff0008087892 */ /* 0x000fe4000f8ec0ff */
[----:B------:R-:W-:Y:S02]  /*3230*/  UIADD3 UR6, UPT, UPT, -UR6, UR14, URZ ;  /* 0x0000000e06067290 */ /* 0x000fe4000fffe1ff */
[----:B------:R-:W-:Y:S01]  /*3240*/  UIADD3 UR8, UPT, UPT, UR16, UR8, URZ ;  /* 0x0000000810087290 */ /* 0x000fe2000fffe0ff */
[----:B------:R-:W1:Y:S03]  /*3250*/  SYNCS.PHASECHK.TRANS64.TRYWAIT P0, [UR7+0xe0], R0 ;  /* 0x0000e000ff0075a7 */ /* 0x000e660008001107 */
[----:B------:R-:W-:Y:S01]  /*3260*/  ULEA UR8, UR6, UR8, 0x14 ;  /* 0x0000000806087291 */ /* 0x000fe2000f8ea0ff */
[----:B-123--:R-:W-:Y:S11]  /*3270*/  @!P0 BRA `(.L_x_55) ;  /* 0x0000006000f88947 */ /* 0x00eff60003800000 */
.L_x_145:
[----:B------:R-:W-:Y:S01]  /*3280*/  IADD3 R10, PT, PT, R10, 0x1, RZ ;  /* 0x000000010a0a7810 */ /* 0x000fe20007ffe0ff */
[----:B------:R-:W-:Y:S06]  /*3290*/  BRA.U !UP3, `(.L_x_56) ;  /* 0x000000010bc07547 */ /* 0x000fec000b800000 */
[----:B------:R-:W-:Y:S01]  /*32a0*/  UPLOP3.LUT UP4, UPT, UPT, UPT, UPT, 0x40, 0x4 ;  /* 0x000000000004789c */ /* 0x000fe20003f8e870 */
[----:B------:R-:W-:Y:S01]  /*32b0*/  UMOV UR12, UR9 ;  /* 0x00000009000c7c82 */ /* 0x000fe20008000000 */
[----:B------:R-:W-:Y:S01]  /*32c0*/  UMOV UR11, UR4 ;  /* 0x00000004000b7c82 */ /* 0x000fe20008000000 */
[----:B------:R-:W-:-:S08]  /*32d0*/  UMOV UR17, UR13 ;  /* 0x0000000d00117c82 */ /* 0x000fd00008000000 */
.L_x_59:
[----:B------:R-:W-:Y:S02]  /*32e0*/  UIADD3 UR12, UPT, UPT, UR12, 0x1, URZ ;  /* 0x000000010c0c7890 */ /* 0x000fe4000fffe0ff */
[----:B--2---:R-:W-:Y:S02]  /*32f0*/  ULEA UR6, UR17, UR5, 0x3 ;  /* 0x0000000511067291 */ /* 0x004fe4000f8e18ff */
[----:B------:R-:W-:Y:S01]  /*3300*/  UISETP.NE.AND UP0, UPT, UR12, URZ, UPT ;  /* 0x000000ff0c00728c */ /* 0x000fe2000bf05270 */
[----:B---3--:R-:W-:Y:S10]  /*3310*/  @P2 BRA `(.L_x_57) ;  /* 0x00000000000c2947 */ /* 0x008ff40003800000 */
[----:B-1----:R-:W-:Y:S04]  /*3320*/  SHF.L.U32 R3, R8, 0x1f, RZ ;  /* 0x0000001f08037819 */ /* 0x002fe800000006ff */
[----:B------:R-:W1:Y:S02]  /*3330*/  SYNCS.PHASECHK.TRANS64.TRYWAIT P0, [UR6], R3 ;  /* 0x00000003ff0075a7 */ /* 0x000e640008001106 */
[----:B-1----:R-:W-:Y:S05]  /*3340*/  @!P0 BRA `(.L_x_58) ;  /* 0x0000006000dc8947 */ /* 0x002fea0003800000 */
.L_x_57:
[----:B------:R-:W-:Y:S01]  /*3350*/  UISETP.NE.AND UP1, UPT, UR11, 0x1, UPT ;  /* 0x000000010b00788c */ /* 0x000fe2000bf25270 */
[----:B------:R-:W-:Y:S01]  /*3360*/  PLOP3.LUT P2, PT, PT, PT, PT, 0x80, 0x8 ;  /* 0x000000000008781c */ /* 0x000fe20003f4f070 */
[----:B------:R-:W-:Y:S02]  /*3370*/  UIADD3 UR13, UPT, UPT, UR17, 0x1, URZ ;  /* 0x00000001110d7890 */ /* 0x000fe4000fffe0ff */
[----:B------:R-:W-:Y:S02]  /*3380*/  ULEA UR28, UR17, UR15, 0x9 ;  /* 0x0000000f111c7291 */ /* 0x000fe4000f8e48ff */
[----:B------:R-:W-:Y:S01]  /*3390*/  UISETP.NE.AND UP2, UPT, UR13, 0x5, UPT ;  /* 0x000000050d00788c */ /* 0x000fe2000bf45270 */
[----:B------:R-:W-:Y:S01]  /*33a0*/  PLOP3.LUT P0, PT, PT, PT, UP1, 0x80, 0x8 ;  /* 0x000000000008781c */ /* 0x000fe20003f0f018 */
[----:B------:R-:W-:Y:S02]  /*33b0*/  UIADD3 UR40, UPT, UPT, UR28, 0x80, URZ ;  /* 0x000000801c287890 */ /* 0x000fe4000fffe0ff */
[----:B------:R-:W-:Y:S02]  /*33c0*/  USEL UR27, URZ, 0x1, UP2 ;  /* 0x00000001ff1b7887 */ /* 0x000fe40009000000 */
[----:B------:R-:W-:Y:S02]  /*33d0*/  USEL UR13, UR13, URZ, UP2 ;  /* 0x000000ff0d0d7287 */ /* 0x000fe40009000000 */
[----:B------:R-:W-:Y:S02]  /*33e0*/  UIADD3 UR36, UPT, UPT, UR28, 0x100, URZ ;  /* 0x000001001c247890 */ /* 0x000fe4000fffe0ff */
[----:B------:R-:W-:Y:S01]  /*33f0*/  @UP1 ULEA UR26, UR13, UR5, 0x3 ;  /* 0x000000050d1a1291 */ /* 0x000fe2000f8e18ff */
[----:B------:R-:W-:Y:S01]  /*3400*/  LOP3.LUT R8, R8, UR27, RZ, 0x3c, !PT ;  /* 0x0000001b08087c12 */ /* 0x000fe2000f8e3cff */
[----:B------:R-:W-:Y:S02]  /*3410*/  UIADD3 UR32, UPT, UPT, UR28, 0x180, URZ ;  /* 0x000001801c207890 */ /* 0x000fe4000fffe0ff */
[----:B------:R-:W-:Y:S01]  /*3420*/  UIADD3 UR6, UPT, UPT, UR6, 0x28, URZ ;  /* 0x0000002806067890 */ /* 0x000fe2000fffe0ff */
[----:B-1----:R-:W-:Y:S01]  /*3430*/  @P0 SHF.L.U32 R0, R8, 0x1f, RZ ;  /* 0x0000001f08000819 */ /* 0x002fe200000006ff */
[----:B------:R-:W-:Y:S01]  /*3440*/  UIADD3 UR11, UPT, UPT, UR11, -0x1, URZ ;  /* 0xffffffff0b0b7890 */ /* 0x000fe2000fffe0ff */
[----:B------:R-:W-:Y:S02]  /*3450*/  UMOV UR29, 0x80004020 ;  /* 0x80004020001d7882 */ /* 0x000fe40000000000 */
[----:B------:R2:W3:Y:S01]  /*3460*/  @P0 SYNCS.PHASECHK.TRANS64.TRYWAIT P2, [UR26], R0 ;  /* 0x00000000ff0005a7 */ /* 0x0004e2000804111a */
[----:B------:R-:W-:Y:S01]  /*3470*/  ULEA UR26, UR17, UR10, 0xb ;  /* 0x0000000a111a7291 */ /* 0x000fe2000f8e58ff */
[----:B------:R-:W-:Y:S01]  /*3480*/  UMOV UR27, 0x40004040 ;  /* 0x40004040001b7882 */ /* 0x000fe20000000000 */
[----:B------:R-:W-:Y:S02]  /*3490*/  UMOV UR41, 0x80004020 ;  /* 0x8000402000297882 */ /* 0x000fe40000000000 */
[----:B------:R-:W-:Y:S02]  /*34a0*/  UIADD3 UR38, UPT, UPT, UR26, 0x100, URZ ;  /* 0x000001001a267890 */ /* 0x000fe4000fffe0ff */
[----:B------:R-:W-:Y:S02]  /*34b0*/  UIADD3 UR34, UPT, UPT, UR26, 0x200, URZ ;  /* 0x000002001a227890 */ /* 0x000fe4000fffe0ff */
[----:B------:R-:W-:Y:S01]  /*34c0*/  UIADD3 UR30, UPT, UPT, UR26, 0x300, URZ ;  /* 0x000003001a1e7890 */ /* 0x000fe2000fffe0ff */
[----:B------:R2:W-:Y:S01]  /*34d0*/  UTCIMMA gdesc[UR28], gdesc[UR26], tmem[UR8], tmem[UR24], idesc[UR25], UP4 ;  /* 0x00ff181a1c0075ea */ /* 0x0005e2000a000108 */
[----:B------:R-:W-:Y:S01]  /*34e0*/  UPLOP3.LUT UP4, UPT, UPT, UPT, UPT, 0x80, 0x8 ;  /* 0x000000000008789c */ /* 0x000fe20003f8f070 */
[----:B------:R-:W-:Y:S01]  /*34f0*/  UMOV UR39, 0x40004040 ;  /* 0x4000404000277882 */ /* 0x000fe20000000000 */
[----:B------:R-:W-:Y:S01]  /*3500*/  UMOV UR37, 0x80004020 ;  /* 0x8000402000257882 */ /* 0x000fe20000000000 */
[----:B------:R2:W-:Y:S01]  /*3510*/  UTCIMMA gdesc[UR40], gdesc[UR38], tmem[UR8], tmem[UR22], idesc[UR23], UPT ;  /* 0x00ff1626280075ea */ /* 0x0005e2000b800108 */
[----:B------:R-:W-:Y:S01]  /*3520*/  UMOV UR35, 0x40004040 ;  /* 0x4000404000237882 */ /* 0x000fe20000000000 */
[----:B------:R-:W-:Y:S01]  /*3530*/  UMOV UR33, 0x80004020 ;  /* 0x8000402000217882 */ /* 0x000fe20000000000 */
[----:B------:R-:W-:Y:S01]  /*3540*/  UMOV UR31, 0x40004040 ;  /* 0x40004040001f7882 */ /* 0x000fe20000000000 */
[----:B------:R2:W-:Y:S01]  /*3550*/  UTCIMMA gdesc[UR36], gdesc[UR34], tmem[UR8], tmem[UR20], idesc[UR21], UPT ;  /* 0x00ff1422240075ea */ /* 0x0005e2000b800108 */
[----:B------:R2:W-:Y:S01]  /*3560*/  UTCIMMA gdesc[UR32], gdesc[UR30], tmem[UR8], tmem[UR18], idesc[UR19], UPT ;  /* 0x00ff121e200075ea */ /* 0x0005e2000b800108 */
[----:B------:R2:W-:Y:S01]  /*3570*/  UTCBAR [UR6], URZ ;  /* 0x000000ff060073e9 */ /* 0x0005e200080000ff */
[----:B------:R-:W-:Y:S01]  /*3580*/  UMOV UR17, UR13 ;  /* 0x0000000d00117c82 */ /* 0x000fe20008000000 */
[----:B------:R-:W-:Y:S05]  /*3590*/  BRA.U UP0, `(.L_x_59) ;  /* 0xfffffffd00507547 */ /* 0x000fea000b83ffff */
.L_x_56:
[----:B------:R-:W-:Y:S01]  /*35a0*/  UIADD3 UR14, UPT, UPT, UR14, 0x1, URZ ;  /* 0x000000010e0e7890 */ /* 0x000fe2000fffe0ff */
[C---:B------:R-:W-:Y:S01]  /*35b0*/  ISETP.NE.AND P0, PT, R10.reuse, 0x2, PT ;  /* 0x000000020a00780c */ /* 0x040fe20003f05270 */
[----:B------:R-:W-:Y:S02]  /*35c0*/  UIADD3 UR7, UPT, UPT, UR7, 0xc0, URZ ;  /* 0x000000c007077890 */ /* 0x000fe4000fffe0ff */
[----:B------:R-:W-:Y:S01]  /*35d0*/  UISETP.NE.AND UP0, UPT, UR14, 0x4, UPT ;  /* 0x000000040e00788c */ /* 0x000fe2000bf05270 */
[----:B-12---:R-:W-:Y:S02]  /*35e0*/  SEL R0, RZ, 0x1, P0 ;  /* 0x00000001ff007807 */ /* 0x006fe40000000000 */
[----:B------:R-:W-:Y:S01]  /*35f0*/  SEL R10, R10, RZ, P0 ;  /* 0x000000ff0a0a7207 */ /* 0x000fe20000000000 */
[----:B------:R-:W-:Y:S01]  /*3600*/  USEL UR6, URZ, 0x1, UP0 ;  /* 0x00000001ff067887 */ /* 0x000fe20008000000 */
[----:B------:R-:W-:Y:S01]  /*3610*/  LOP3.LUT R9, R9, R0, RZ, 0x3c, !PT ;  /* 0x0000000009097212 */ /* 0x000fe200078e3cff */
[----:B------:R-:W-:Y:S01]  /*3620*/  USEL UR14, UR14, URZ, UP0 ;  /* 0x000000ff0e0e7287 */ /* 0x000fe20008000000 */
[----:B------:R1:W-:Y:S03]  /*3630*/  UTCBAR [UR7], URZ ;  /* 0x000000ff070073e9 */ /* 0x0003e600080000ff */
[----:B------:R-:W-:Y:S01]  /*3640*/  LOP3.LUT R11, R11, UR6, RZ, 0x3c, !PT ;  /* 0x000000060b0b7c12 */ /* 0x000fe2000f8e3cff */
[----:B------:R-:W-:Y:S07]  /*3650*/  @P1 BRA `(.L_x_60) ;  /* 0xfffffff800881947 */ /* 0x000fee000383ffff */
[----:B------:R-:W2:Y:S01]  /*3660*/  S2UR UR4, SR_CgaCtaId ;  /* 0x00000000000479c3 */ /* 0x000ea20000008800 */
[----:B------:R-:W-:Y:S01]  /*3670*/  ELECT P0, URZ, PT ;  /* 0x0000000000ff782f */ /* 0x000fe20003800000 */
[----:B------:R-:W-:Y:S01]  /*3680*/  IMAD.MOV.U32 R0, RZ, RZ, 0x1 ;  /* 0x00000001ff007424 */ /* 0x000fe200078e00ff */
[----:B------:R-:W-:Y:S01]  /*3690*/  UIADD3 UR5, UPT, UPT, UR5, 0xe0, URZ ;  /* 0x000000e005057890 */ /* 0x000fe2000fffe0ff */
[----:B------:R-:W-:Y:S01]  /*36a0*/  SHF.L.U32 R3, R11, 0x1f, RZ ;  /* 0x0000001f0b037819 */ /* 0x000fe200000006ff */
[----:B------:R-:W-:-:S03]  /*36b0*/  UMOV UR6, 0x40 ;  /* 0x0000004000067882 */ /* 0x000fc60000000000 */
[----:B------:R-:W-:Y:S01]  /*36c0*/  UVIRTCOUNT.DEALLOC.SMPOOL 0x80 ;  /* 0x000000800000784c */ /* 0x000fe20000000000 */
[----:B--2---:R-:W-:Y:S02]  /*36d0*/  ULEA UR4, UR4, UR6, 0x18 ;  /* 0x0000000604047291 */ /* 0x004fe4000f8ec0ff */
[----:B------:R-:W-:-:S07]  /*36e0*/  ULEA UR6, UR14, UR5, 0x3 ;  /* 0x000000050e067291 */ /* 0x000fce000f8e18ff */
[----:B------:R2:W-:Y:S02]  /*36f0*/  @P0 STS.U8 [UR4+0x1c], R0 ;  /* 0x00001c00ff000988 */ /* 0x0005e40008000004 */
[----:B------:R-:W4:Y:S02]  /*3700*/  SYNCS.PHASECHK.TRANS64.TRYWAIT P0, [UR6], R3 ;  /* 0x00000003ff0075a7 */ /* 0x000f240008001106 */
[----:B--2-4-:R-:W-:Y:S05]  /*3710*/  @!P0 BRA `(.L_x_61) ;  /* 0x0000006000008947 */ /* 0x014fea0003800000 */
.L_x_148:
[----:B-1----:R-:W-:-:S04]  /*3720*/  UIADD3 UR7, UPT, UPT, UR14, 0x1, URZ ;  /* 0x000000010e077890 */ /* 0x002fc8000fffe0ff */
[----:B------:R-:W-:-:S04]  /*3730*/  UISETP.NE.AND UP0, UPT, UR7, 0x4, UPT ;  /* 0x000000040700788c */ /* 0x000fc8000bf05270 */
[----:B------:R-:W-:Y:S02]  /*3740*/  USEL UR8, URZ, 0x1, UP0 ;  /* 0x00000001ff087887 */ /* 0x000fe40008000000 */
[----:B------:R-:W-:-:S04]  /*3750*/  USEL UR7, UR7, URZ, UP0 ;  /* 0x000000ff07077287 */ /* 0x000fc80008000000 */
[----:B------:R-:W-:Y:S01]  /*3760*/  ULEA UR6, UR7, UR5, 0x3 ;  /* 0x0000000507067291 */ /* 0x000fe2000f8e18ff */
[----:B------:R-:W-:-:S04]  /*3770*/  LOP3.LUT R2, R11, UR8, RZ, 0x3c, !PT ;  /* 0x000000080b027c12 */ /* 0x000fc8000f8e3cff */
[----:B--2---:R-:W-:-:S04]  /*3780*/  SHF.L.U32 R3, R2, 0x1f, RZ ;  /* 0x0000001f02037819 */ /* 0x004fc800000006ff */
[----:B------:R-:W1:Y:S02]  /*3790*/  SYNCS.PHASECHK.TRANS64.TRYWAIT P0, [UR6], R3 ;  /* 0x00000003ff0075a7 */ /* 0x000e640008001106 */
[----:B-1----:R-:W-:Y:S05]  /*37a0*/  @!P0 BRA `(.L_x_62) ;  /* 0x0000005c00f48947 */ /* 0x002fea0003800000 */
.L_x_150:
        /* <DEDUP_REMOVED lines=9> */
.L_x_152:
[----:B------:R-:W-:-:S04]  /*3840*/  UIADD3 UR7, UPT, UPT, UR7, 0x1, URZ ;  /* 0x0000000107077890 */ /* 0x000fc8000fffe0ff */
[----:B------:R-:W-:-:S04]  /*3850*/  UISETP.NE.AND UP0, UPT, UR7, 0x4, UPT ;  /* 0x000000040700788c */ /* 0x000fc8000bf05270 */
[----:B------:R-:W-:Y:S02]  /*3860*/  USEL UR6, URZ, 0x1, UP0 ;  /* 0x00000001ff067887 */ /* 0x000fe40008000000 */
[----:B------:R-:W-:-:S04]  /*3870*/  USEL UR7, UR7, URZ, UP0 ;  /* 0x000000ff07077287 */ /* 0x000fc80008000000 */
[----:B------:R-:W-:Y:S01]  /*3880*/  ULEA UR7, UR7, UR5, 0x3 ;  /* 0x0000000507077291 */ /* 0x000fe2000f8e18ff */
[----:B-1----:R-:W-:-:S04]  /*3890*/  LOP3.LUT R3, R2, UR6, RZ, 0x3c, !PT ;  /* 0x0000000602037c12 */ /* 0x002fc8000f8e3cff */
[----:B------:R-:W-:-:S04]  /*38a0*/  SHF.L.U32 R3, R3, 0x1f, RZ ;  /* 0x0000001f03037819 */ /* 0x000fc800000006ff */
[----:B------:R-:W1:Y:S02]  /*38b0*/  SYNCS.PHASECHK.TRANS64.TRYWAIT P0, [UR7], R3 ;  /* 0x00000003ff0075a7 */ /* 0x000e640008001107 */
[----:B-1----:R-:W-:Y:S05]  /*38c0*/  @!P0 BRA `(.L_x_64) ;  /* 0x0000005c00dc8947 */ /* 0x002fea0003800000 */
.L_x_154:
[----:B------:R-:W-:Y:S01]  /*38d0*/  NOP ;  /* 0x0000000000007918 */ /* 0x000fe20000000000 */
[----:B-1----:R-:W1:Y:S01]  /*38e0*/  LDS R0, [UR4+0x14] ;  /* 0x00001404ff007984 */ /* 0x002e620008000800 */
[----:B------:R-:W-:Y:S01]  /*38f0*/  ULOP3.LUT UR6, UR16, 0xffff, URZ, 0xc0, !UPT ;  /* 0x0000ffff10067892 */ /* 0x000fe2000f8ec0ff */
[----:B------:R-:W-:Y:S01]  /*3900*/  UMOV UR8, 0xffff ;  /* 0x0000ffff00087882 */ /* 0x000fe20000000000 */
[----:B------:R-:W-:Y:S02]  /*3910*/  UMOV UR5, 0x1 ;  /* 0x0000000100057882 */ /* 0x000fe40000000000 */
[----:B------:R-:W-:-:S04]  /*3920*/  USHF.R.U32.HI UR6, URZ, 0x5, UR6 ;  /* 0x00000005ff067899 */ /* 0x000fc80008011606 */
[----:B------:R-:W-:Y:S02]  /*3930*/  USHF.L.U32 UR8, UR8, UR6, URZ ;  /* 0x0000000608087299 */ /* 0x000fe400080006ff */
[----:B------:R-:W-:-:S04]  /*3940*/  USHF.L.U32 UR5, UR5, UR6, URZ ;  /* 0x0000000605057299 */ /* 0x000fc800080006ff */
[----:B-1----:R-:W-:-:S04]  /*3950*/  LOP3.LUT R0, R0, UR8, RZ, 0xc0, !PT ;  /* 0x0000000800007c12 */ /* 0x002fc8000f8ec0ff */
[----:B------:R-:W-:-:S13]  /*3960*/  ISETP.NE.AND P0, PT, R0, UR8, PT ;  /* 0x0000000800007c0c */ /* 0x000fda000bf05270 */
[----:B------:R-:W-:Y:S05]  /*3970*/  @P0 BRA `(.L_x_65) ;  /* 0x0000000000580947 */ /* 0x000fea0003800000 */
[----:B------:R-:W1:Y:S02]  /*3980*/  LDS R0, [UR4+0x18] ;  /* 0x00001804ff007984 */ /* 0x000e640008000800 */
[----:B-1----:R-:W-:-:S04]  /*3990*/  LOP3.LUT R0, R0, UR5, RZ, 0xc0, !PT ;  /* 0x0000000500007c12 */ /* 0x002fc8000f8ec0ff */
[----:B------:R-:W-:-:S13]  /*39a0*/  ISETP.NE.AND P0, PT, R0, UR5, PT ;  /* 0x0000000500007c0c */ /* 0x000fda000bf05270 */
[----:B------:R-:W-:Y:S05]  /*39b0*/  @P0 BRA `(.L_x_66) ;  /* 0x00000000003c0947 */ /* 0x000fea0003800000 */
[----:B------:R-:W1:Y:S01]  /*39c0*/  S2R R2, SR_LANEID ;  /* 0x0000000000027919 */ /* 0x000e620000000000 */
[----:B------:R-:W-:Y:S01]  /*39d0*/  ULOP3.LUT UR8, URZ, UR8, URZ, 0x33, !UPT ;  /* 0x00000008ff087292 */ /* 0x000fe2000f8e33ff */
[----:B------:R-:W-:Y:S01]  /*39e0*/  LOP3.LUT R4, RZ, UR5, RZ, 0x33, !PT ;  /* 0x00000005ff047c12 */ /* 0x000fe2000f8e33ff */
[----:B------:R-:W-:Y:S02]  /*39f0*/  VOTEU.ANY UR7, UPT, PT ;  /* 0x0000000000077886 */ /* 0x000fe400038e0100 */
[----:B------:R-:W-:Y:S01]  /*3a00*/  UFLO.U32 UR7, UR7 ;  /* 0x00000007000772bd */ /* 0x000fe200080e0000 */
[----:B------:R-:W2:Y:S01]  /*3a10*/  REDUX UR5, R4 ;  /* 0x00000000040573c4 */ /* 0x000ea20000000000 */
[----:B------:R-:W-:-:S06]  /*3a20*/  IMAD.U32 R0, RZ, RZ, UR8 ;  /* 0x00000008ff007e24 */ /* 0x000fcc000f8e00ff */
[----:B------:R4:W-:Y:S01]  /*3a30*/  UTCATOMSWS.AND URZ, UR8 ;  /* 0x0000000800ff79e3 */ /* 0x0009e20008000000 */
[----:B------:R-:W3:Y:S01]  /*3a40*/  REDUX UR6, R0 ;  /* 0x00000000000673c4 */ /* 0x000ee20000000000 */
[----:B-1----:R-:W-:Y:S01]  /*3a50*/  ISETP.EQ.U32.AND P0, PT, R2, UR7, PT ;  /* 0x0000000702007c0c */ /* 0x002fe2000bf02070 */
[----:B--2---:R-:W-:Y:S01]  /*3a60*/  IMAD.U32 R2, RZ, RZ, UR5 ;  /* 0x00000005ff027e24 */ /* 0x004fe2000f8e00ff */
[----:B---3--:R-:W-:-:S11]  /*3a70*/  MOV R3, UR6 ;  /* 0x0000000600037c02 */ /* 0x008fd60008000f00 */
[----:B------:R4:W-:Y:S04]  /*3a80*/  @P0 ATOMS.AND RZ, [UR4+0x14], R3 ;  /* 0x00001403ffff098c */ /* 0x0009e8000a800004 */
[----:B------:R4:W-:Y:S01]  /*3a90*/  @P0 ATOMS.AND RZ, [UR4+0x18], R2 ;  /* 0x00001802ffff098c */ /* 0x0009e2000a800004 */
[----:B------:R-:W-:Y:S05]  /*3aa0*/  BRA `(.L_x_67) ;  /* 0x0000000000147947 */ /* 0x000fea0003800000 */
.L_x_66:
[----:B------:R-:W-:Y:S02]  /*3ab0*/  MOV R2, 0x3ad0 ;  /* 0x00003ad000027802 */ /* 0x000fe40000000f00 */
[----:B---3-5:R-:W-:Y:S05]  /*3ac0*/  CALL.REL.NOINC `($__internal_0_$__cuda_sm10x_tcgen05_guardrail_trap_col_being_dealloced_not_returned_by_alloc) ;  /* 0x0000006000c07944 */ /* 0x028fea0003c00000 */
[----:B------:R-:W-:Y:S05]  /*3ad0*/  BRA `(.L_x_67) ;  /* 0x0000000000087947 */ /* 0x000fea0003800000 */
.L_x_65:
[----:B------:R-:W-:Y:S02]  /*3ae0*/  MOV R2, 0x3b00 ;  /* 0x00003b0000027802 */ /* 0x000fe40000000f00 */
[----:B---3-5:R-:W-:Y:S05]  /*3af0*/  CALL.REL.NOINC `($__internal_2_$__cuda_sm10x_tcgen05_guardrail_trap_unallocated_columns_being_dealloced) ;  /* 0x0000006000cc7944 */ /* 0x028fea0003c00000 */
.L_x_67:
[----:B------:R-:W-:Y:S01]  /*3b00*/  NOP ;  /* 0x0000000000007918 */ /* 0x000fe20000000000 */
[----:B----4-:R-:W-:Y:S05]  /*3b10*/  EXIT ;  /* 0x000000000000794d */ /* 0x010fea0003800000 */
.L_x_49:
[----:B------:R-:W-:-:S09]  /*3b20*/  UISETP.NE.OR UP2, UPT, UR8, 0x3, !UP2 ;  /* 0x000000030800788c */ /* 0x000fd2000d745670 */
[----:B------:R-:W-:Y:S05]  /*3b30*/  BRA.U UP2, `(.L_x_68) ;  /* 0x0000001102147547 */ /* 0x000fea000b800000 */
[----:B------:R-:W1:Y:S01]  /*3b40*/  LDC R0, c[0x0][0xb30] ;  /* 0x0002cc00ff007b82 */ /* 0x000e620000000800 */
[----:B------:R-:W2:Y:S01]  /*3b50*/  LDCU.64 UR8, c[0x0][0x888] ;  /* 0x00011100ff0877ac */ /* 0x000ea20008000a00 */
[----:B------:R-:W-:Y:S02]  /*3b60*/  HFMA2 R29, -RZ, RZ, 0, 0 ;  /* 0x00000000ff1d7431 */ /* 0x000fe400000001ff */
[----:B------:R-:W-:Y:S01]  /*3b70*/  IMAD.MOV.U32 R31, RZ, RZ, 0x1 ;  /* 0x00000001ff1f7424 */ /* 0x000fe200078e00ff */
[----:B------:R-:W-:Y:S01]  /*3b80*/  MOV R23, 0x1000 ;  /* 0x0000100000177802 */ /* 0x000fe20000000f00 */
[----:B------:R-:W4:Y:S01]  /*3b90*/  LDCU.64 UR4, c[0x0][0x890] ;  /* 0x00011200ff0477ac */ /* 0x000f220008000a00 */
[----:B------:R-:W-:Y:S01]  /*3ba0*/  IMAD.MOV.U32 R30, RZ, RZ, RZ ;  /* 0x000000ffff1e7224 */ /* 0x000fe200078e00ff */
[----:B------:R-:W3:Y:S01]  /*3bb0*/  LDC R19, c[0x0][0x370] ;  /* 0x0000dc00ff137b82 */ /* 0x000ee20000000800 */
[----:B------:R-:W-:Y:S01]  /*3bc0*/  UMOV UR7, 0x400 ;  /* 0x0000040000077882 */ /* 0x000fe20000000000 */
[----:B------:R-:W-:-:S02]  /*3bd0*/  UPLOP3.LUT UP1, UPT, UPT, UPT, UPT, 0x40, 0x4 ;  /* 0x000000000004789c */ /* 0x000fc40003f2e870 */
[----:B------:R-:W-:-:S04]  /*3be0*/  ULEA UR7, UR37, UR7, 0x18 ;  /* 0x0000000725077291 */ /* 0x000fc8000f8ec0ff */
[----:B------:R-:W3:Y:S01]  /*3bf0*/  LDC R2, c[0x0][0xb0c] ;  /* 0x0002c300ff027b82 */ /* 0x000ee20000000800 */
[----:B------:R-:W-:Y:S02]  /*3c00*/  UIADD3 UR13, UPT, UPT, UR7, 0x68, URZ ;  /* 0x00000068070d7890 */ /* 0x000fe4000fffe0ff */
[----:B--2---:R-:W-:Y:S02]  /*3c10*/  UISETP.NE.U32.AND UP2, UPT, UR8, URZ, UPT ;  /* 0x000000ff0800728c */ /* 0x004fe4000bf45070 */
[----:B------:R-:W-:Y:S02]  /*3c20*/  UIADD3 UR33, UPT, UPT, UR7, 0x50, URZ ;  /* 0x0000005007217890 */ /* 0x000fe4000fffe0ff */
[----:B----4-:R-:W-:Y:S01]  /*3c30*/  UISETP.NE.U32.AND UP3, UPT, UR4, URZ, UPT ;  /* 0x000000ff0400728c */ /* 0x010fe2000bf65070 */
[----:B------:R-:W2:Y:S01]  /*3c40*/  LDC R18, c[0x0][0xb20] ;  /* 0x0002c800ff127b82 */ /* 0x000ea20000000800 */
[----:B-1----:R-:W-:Y:S01]  /*3c50*/  ISETP.NE.AND P1, PT, R0, 0x1, PT ;  /* 0x000000010000780c */ /* 0x002fe20003f25270 */
[----:B------:R-:W-:-:S02]  /*3c60*/  UISETP.NE.AND.EX UP2, UPT, UR9, URZ, UPT, UP2 ;  /* 0x000000ff0900728c */ /* 0x000fc4000bf45320 */
[----:B------:R-:W-:Y:S02]  /*3c70*/  UIADD3 UR25, UPT, UPT, UR7, 0x58, URZ ;  /* 0x0000005807197890 */ /* 0x000fe4000fffe0ff */
[----:B------:R-:W-:Y:S02]  /*3c80*/  UIADD3 UR17, UPT, UPT, UR7, 0x60, URZ ;  /* 0x0000006007117890 */ /* 0x000fe4000fffe0ff */
[----:B------:R-:W1:Y:S01]  /*3c90*/  LDC.64 R32, c[0x0][0x348] ;  /* 0x0000d200ff207b82 */ /* 0x000e620000000a00 */
[----:B------:R-:W-:Y:S02]  /*3ca0*/  UPRMT UR13, UR37, 0x654, UR13 ;  /* 0x00000654250d7896 */ /* 0x000fe4000800000d */
[----:B------:R-:W-:-:S05]  /*3cb0*/  UISETP.NE.AND.EX UP3, UPT, UR5, URZ, UPT, UP3 ;  /* 0x000000ff0500728c */ /* 0x000fca000bf65330 */
[----:B------:R-:W4:Y:S08]  /*3cc0*/  LDC.64 R16, c[0x0][0xb10] ;  /* 0x0002c400ff107b82 */ /* 0x000f300000000a00 */
[----:B------:R-:W1:Y:S08]  /*3cd0*/  LDC.64 R6, c[0x0][0xb18] ;  /* 0x0002c600ff067b82 */ /* 0x000e700000000a00 */
[----:B------:R-:W1:Y:S08]  /*3ce0*/  LDC.64 R4, c[0x0][0xb28] ;  /* 0x0002ca00ff047b82 */ /* 0x000e700000000a00 */
[----:B--23--:R-:W1:Y:S02]  /*3cf0*/  LDC R22, c[0x0][0x374] ;  /* 0x0000dd00ff167b82 */ /* 0x00ce640000000800 */
.L_x_79:
[C---:B------:R-:W-:Y:S02]  /*3d00*/  LEA R0, R30.reuse, UR7, 0x3 ;  /* 0x000000071e007c11 */ /* 0x040fe4000f8e18ff */
[----:B------:R-:W-:Y:S02]  /*3d10*/  SHF.L.U32 R3, R29, 0x1f, RZ ;  /* 0x0000001f1d037819 */ /* 0x000fe400000006ff */
[----:B------:R-:W-:Y:S02]  /*3d20*/  LEA R24, R30, UR7, 0x4 ;  /* 0x000000071e187c11 */ /* 0x000fe4000f8e20ff */
[----:B--2---:R-:W2:Y:S02]  /*3d30*/  SYNCS.PHASECHK.TRANS64.TRYWAIT P0, [R0+URZ+0xa0], R3 ;  /* 0x0000a003000075a7 */ /* 0x004ea400080011ff */
[----:B--2---:R-:W-:Y:S05]  /*3d40*/  @!P0 BRA `(.L_x_69) ;  /* 0x0000005800d48947 */ /* 0x004fea0003800000 */
.L_x_155:
[----:B------:R-:W-:Y:S01]  /*3d50*/  ISETP.GE.AND P0, PT, R40, 0x1, PT ;  /* 0x000000012800780c */ /* 0x000fe20003f06270 */
[----:B------:R-:W3:Y:S01]  /*3d60*/  LDS.128 R24, [R24+0x130] ;  /* 0x0001300018187984 */ /* 0x000ee20000000c00 */
[----:B--2---:R-:W-:Y:S01]  /*3d70*/  VIADD R0, R0, 0xb0 ;  /* 0x000000b000007836 */ /* 0x004fe20000000000 */
[----:B------:R-:W-:Y:S01]  /*3d80*/  @!PT LDS RZ, [RZ] ;  /* 0x00000000fffff984 */ /* 0x000fe20000000800 */
[----:B------:R-:W-:Y:S01]  /*3d90*/  @!PT LDS RZ, [RZ] ;  /* 0x00000000fffff984 */ /* 0x000fe20000000800 */
[----:B------:R-:W-:Y:S01]  /*3da0*/  @!PT LDS RZ, [RZ] ;  /* 0x00000000fffff984 */ /* 0x000fe20000000800 */
[----:B------:R-:W-:Y:S01]  /*3db0*/  @!PT LDS RZ, [RZ] ;  /* 0x00000000fffff984 */ /* 0x000fe20000000800 */
[----:B------:R2:W-:Y:S06]  /*3dc0*/  MEMBAR.ALL.CTA ;  /* 0x0000000000007992 */ /* 0x0005ec0000008000 */
[----:B--2---:R-:W2:Y:S01]  /*3dd0*/  FENCE.VIEW.ASYNC.S ;  /* 0x00000000000073c6 */ /* 0x004ea20000000000 */
[----:B------:R-:W-:Y:S04]  /*3de0*/  PRMT R0, RZ, 0x654, R0 ;  /* 0x00000654ff007816 */ /* 0x000fe80000000000 */
[----:B--2---:R2:W-:Y:S01]  /*3df0*/  SYNCS.ARRIVE.TRANS64.RED.A1T0 RZ, [R0+URZ], RZ ;  /* 0x000000ff00ff79a7 */ /* 0x0045e200081004ff */
[----:B---3--:R-:W-:Y:S11]  /*3e00*/  LOP3.LUT P3, RZ, R26, 0x1, RZ, 0xc0, !PT ;  /* 0x000000011aff7812 */ /* 0x008ff6000786c0ff */
[----:B------:R-:W-:Y:S02]  /*3e10*/  @!UPT UIADD3 URZ, UPT, UPT, URZ, URZ, URZ ;  /* 0x000000fffffff290 */ /* 0x000fe4000fffe0ff */
[----:B------:R-:W-:Y:S02]  /*3e20*/  @P3 MOV R13, R24 ;  /* 0x00000018000d3202 */ /* 0x000fe40000000f00 */
[----:B------:R-:W-:Y:S01]  /*3e30*/  @P3 LOP3.LUT R8, R25, 0xffff, RZ, 0xc0, !PT ;  /* 0x0000ffff19083812 */ /* 0x000fe200078ec0ff */
[----:B--2---:R-:W-:Y:S06]  /*3e40*/  @!P0 BRA `(.L_x_70) ;  /* 0x0000000000a48947 */ /* 0x004fec0003800000 */
[----:B-1----:R-:W-:Y:S01]  /*3e50*/  IMAD.HI.U32 R35, R22, R7, RZ ;  /* 0x0000000716237227 */ /* 0x002fe200078e00ff */
[----:B------:R-:W-:Y:S02]  /*3e60*/  ISETP.NE.AND P0, PT, R6, 0x1, PT ;  /* 0x000000010600780c */ /* 0x000fe40003f05270 */
[----:B------:R-:W-:Y:S01]  /*3e70*/  ISETP.NE.AND P2, PT, R40, 0x1, PT ;  /* 0x000000012800780c */ /* 0x000fe20003f45270 */
[----:B----4-:R-:W-:Y:S01]  /*3e80*/  IMAD.HI.U32 R34, R19, R16, RZ ;  /* 0x0000001013227227 */ /* 0x010fe200078e00ff */
[----:B------:R-:W-:Y:S02]  /*3e90*/  SHF.R.U32.HI R35, RZ, R18, R35 ;  /* 0x00000012ff237219 */ /* 0x000fe40000011623 */
[----:B------:R-:W-:Y:S01]  /*3ea0*/  ISETP.NE.AND P4, PT, R2, 0x1, PT ;  /* 0x000000010200780c */ /* 0x000fe20003f85270 */
[----:B------:R-:W-:Y:S01]  /*3eb0*/  IMAD.HI.U32 R36, R13, R16, RZ ;  /* 0x000000100d247227 */ /* 0x000fe200078e00ff */
[----:B------:R-:W-:Y:S02]  /*3ec0*/  SHF.R.U32.HI R34, RZ, R17, R34 ;  /* 0x00000011ff227219 */ /* 0x000fe40000011622 */
[----:B------:R-:W-:Y:S01]  /*3ed0*/  SEL R3, R22, R35, !P0 ;  /* 0x0000002316037207 */ /* 0x000fe20004000000 */
[C---:B------:R-:W-:Y:S01]  /*3ee0*/  IMAD.HI.U32 R35, R8.reuse, R7, RZ ;  /* 0x0000000708237227 */ /* 0x040fe200078e00ff */
[----:B------:R-:W-:Y:S02]  /*3ef0*/  SEL R11, R19, R34, !P4 ;  /* 0x00000022130b7207 */ /* 0x000fe40006000000 */
[----:B------:R-:W-:Y:S01]  /*3f00*/  SHF.R.U32.HI R36, RZ, R17, R36 ;  /* 0x00000011ff247219 */ /* 0x000fe20000011624 */
[----:B------:R-:W-:Y:S01]  /*3f10*/  IMAD.HI.U32 R38, R3, R4, RZ ;  /* 0x0000000403267227 */ /* 0x000fe200078e00ff */
[----:B------:R-:W-:Y:S03]  /*3f20*/  SHF.R.U32.HI R35, RZ, R18, R35 ;  /* 0x00000012ff237219 */ /* 0x000fe60000011623 */
[----:B------:R-:W-:Y:S01]  /*3f30*/  IMAD.HI.U32 R34, R11, R4, RZ ;  /* 0x000000040b227227 */ /* 0x000fe200078e00ff */
[----:B------:R-:W-:Y:S02]  /*3f40*/  @P2 SHF.R.U32.HI R3, RZ, R5, R38 ;  /* 0x00000005ff032219 */ /* 0x000fe40000011626 */
[----:B------:R-:W-:Y:S02]  /*3f50*/  SEL R9, R8, R35, !P0 ;  /* 0x0000002308097207 */ /* 0x000fe40004000000 */
[----:B------:R-:W-:Y:S01]  /*3f60*/  @P2 SHF.R.U32.HI R11, RZ, R5, R34 ;  /* 0x00000005ff0b2219 */ /* 0x000fe20000011622 */
[C---:B------:R-:W-:Y:S01]  /*3f70*/  IMAD R10, R40.reuse, R3, RZ ;  /* 0x00000003280a7224 */ /* 0x040fe200078e02ff */
[----:B------:R-:W-:Y:S01]  /*3f80*/  SEL R3, R13, R36, !P4 ;  /* 0x000000240d037207 */ /* 0x000fe20006000000 */
[C---:B------:R-:W-:Y:S03]  /*3f90*/  IMAD.HI.U32 R14, R9.reuse, R4, RZ ;  /* 0x00000004090e7227 */ /* 0x040fe600078e00ff */
[----:B------:R-:W-:Y:S01]  /*3fa0*/  ISETP.GE.AND P0, PT, R9, R10, PT ;  /* 0x0000000a0900720c */ /* 0x000fe20003f06270 */
[C---:B------:R-:W-:Y:S01]  /*3fb0*/  IMAD R12, R40.reuse, R11, RZ ;  /* 0x0000000b280c7224 */ /* 0x040fe200078e02ff */
[-C--:B------:R-:W-:Y:S04]  /*3fc0*/  SHF.R.U32.HI R14, RZ, R5.reuse, R14 ;  /* 0x00000005ff0e7219 */ /* 0x080fe8000001160e */
[----:B------:R-:W-:Y:S02]  /*3fd0*/  ISETP.GE.OR P0, PT, R3, R12, P0 ;  /* 0x0000000c0300720c */ /* 0x000fe40000706670 */
[----:B------:R-:W-:Y:S05]  /*3fe0*/  SEL R15, R9, R14, !P2 ;  /* 0x0000000e090f7207 */ /* 0x000fea0005000000 */
[----:B------:R-:W-:Y:S04]  /*3ff0*/  IMAD.MOV R14, RZ, RZ, -R15 ;  /* 0x000000ffff0e7224 */ /* 0x000fe800078e0a0f */
[----:B------:R-:W-:Y:S02]  /*4000*/  IMAD R14, R40, R14, R9 ;  /* 0x0000000e280e7224 */ /* 0x000fe400078e0209 */
[C---:B------:R-:W-:Y:S05]  /*4010*/  @!P0 IMAD.HI.U32 R10, R3.reuse, R4, RZ ;  /* 0x00000004030a8227 */ /* 0x040fea00078e00ff */
[----:B------:R-:W-:Y:S04]  /*4020*/  @!P0 SHF.R.U32.HI R10, RZ, R5, R10 ;  /* 0x00000005ff0a8219 */ /* 0x000fe8000001160a */
[----:B------:R-:W-:Y:S01]  /*4030*/  @!P0 SEL R0, R3, R10, !P2 ;  /* 0x0000000a03008207 */ /* 0x000fe20005000000 */
[----:B------:R-:W-:Y:S03]  /*4040*/  IMAD.MOV R10, RZ, RZ, -R3 ;  /* 0x000000ffff0a7224 */ /* 0x000fe600078e0a03 */
[----:B------:R-:W-:Y:S01]  /*4050*/  @!P0 IADD3 R15, PT, PT, R15, -R0, RZ ;  /* 0x800000000f0f8210 */ /* 0x000fe20007ffe0ff */
[----:B------:R-:W-:Y:S01]  /*4060*/  @!P0 IMAD R0, R11, R14, R0 ;  /* 0x0000000e0b008224 */ /* 0x000fe200078e0200 */
[----:B------:R-:W-:Y:S01]  /*4070*/  IADD3 R11, PT, PT, -R9, RZ, RZ ;  /* 0x000000ff090b7210 */ /* 0x000fe20007ffe1ff */
[----:B------:R-:W-:Y:S02]  /*4080*/  IMAD R13, R2, R10, R13 ;  /* 0x0000000a020d7224 */ /* 0x000fe400078e020d */
[----:B------:R-:W-:Y:S02]  /*4090*/  @!P0 IMAD R9, R15, R40, R3 ;  /* 0x000000280f098224 */ /* 0x000fe400078e0203 */
[----:B------:R-:W-:Y:S02]  /*40a0*/  @!P0 IMAD.MOV.U32 R3, RZ, RZ, R0 ;  /* 0x000000ffff038224 */ /* 0x000fe400078e0000 */
[----:B------:R-:W-:Y:S02]  /*40b0*/  IMAD R8, R6, R11, R8 ;  /* 0x0000000b06087224 */ /* 0x000fe400078e0208 */
[----:B------:R-:W-:Y:S02]  /*40c0*/  IMAD R13, R3, R2, R13 ;  /* 0x00000002030d7224 */ /* 0x000fe400078e020d */
[----:B------:R-:W-:Y:S02]  /*40d0*/  IMAD R8, R9, R6, R8 ;  /* 0x0000000609087224 */ /* 0x000fe400078e0208 */
.L_x_70:
[----:B------:R-:W-:Y:S05]  /*40e0*/  BRA.U UP1, `(.L_x_71) ;  /* 0x0000000101107547 */ /* 0x000fea000b800000 */
[----:B------:R-:W-:Y:S04]  /*40f0*/  MOV R0, UR6 ;  /* 0x0000000600007c02 */ /* 0x000fe80008000f00 */
[----:B------:R-:W-:Y:S04]  /*4100*/  SHF.L.U32 R3, R0, 0x1f, RZ ;  /* 0x0000001f00037819 */ /* 0x000fe800000006ff */
[----:B------:R-:W2:Y:S02]  /*4110*/  SYNCS.PHASECHK.TRANS64.TRYWAIT P0, [UR7+0x98], R3 ;  /* 0x00009803ff0075a7 */ /* 0x000ea40008001107 */
[----:B--2---:R-:W-:Y:S05]  /*4120*/  @!P0 BRA `(.L_x_72) ;  /* 0x0000005400f08947 */ /* 0x004fea0003800000 */
.L_x_71:
[----:B------:R-:W-:Y:S02]  /*4130*/  R2UR UR35, R21 ;  /* 0x00000000152372ca */ /* 0x000fe400000e0000 */
[----:B------:R-:W-:Y:S02]  /*4140*/  R2UR UR34, R20 ;  /* 0x00000000142272ca */ /* 0x000fe400000e0000 */
[----:B------:R-:W-:Y:S02]  /*4150*/  ISETP.NE.U32.AND P2, PT, RZ, UR4, PT ;  /* 0x00000004ff007c0c */ /* 0x000fe4000bf45070 */
[----:B------:R-:W-:Y:S02]  /*4160*/  SHF.L.U32 R12, R31, 0x1f, RZ ;  /* 0x0000001f1f0c7819 */ /* 0x000fe400000006ff */
[----:B------:R-:W-:Y:S05]  /*4170*/  ISETP.NE.AND.EX P2, PT, RZ, UR5, PT, P2 ;  /* 0x00000005ff007c0c */ /* 0x000fea000bf45320 */
[----:B------:R-:W-:Y:S02]  /*4180*/  USHF.L.U32 UR35, UR35, 0x6, URZ ;  /* 0x0000000623237899 */ /* 0x000fe400080006ff */
[----:B------:R-:W-:Y:S01]  /*4190*/  USHF.L.U32 UR34, UR34, 0x8, URZ ;  /* 0x0000000822227899 */ /* 0x000fe200080006ff */
[----:B------:R-:W-:Y:S11]  /*41a0*/  BRA.U !UP3, `(.L_x_73) ;  /* 0x000000010b347547 */ /* 0x000ff6000b800000 */
[----:B------:R-:W-:Y:S01]  /*41b0*/  UPLOP3.LUT UP0, UPT, UPT, UPT, UP2, 0x80, 0x8 ;  /* 0x000000000008789c */ /* 0x000fe20003f0f020 */
[----:B--2---:R-:W-:Y:S02]  /*41c0*/  HFMA2 R0, -RZ, RZ, 0, 5.9604644775390625e-08 ;  /* 0x00000001ff007431 */ /* 0x004fe400000001ff */
[----:B------:R-:W-:Y:S03]  /*41d0*/  IMAD.MOV.U32 R91, RZ, RZ, 0x1 ;  /* 0x00000001ff5b7424 */ /* 0x000fe600078e00ff */
[----:B------:R-:W-:Y:S05]  /*41e0*/  PLOP3.LUT P0, PT, PT, PT, UP0, 0x80, 0x8 ;  /* 0x000000000008781c */ /* 0x000fea0003f0f008 */
[----:B------:R-:W2:Y:S01]  /*41f0*/  @UP0 LDCU.64 UR10, c[0x0][0x888] ;  /* 0x00011100ff0a07ac */ /* 0x000ea20008000a00 */
[----:B------:R-:W-:Y:S07]  /*4200*/  @UP0 UIMAD UR8, UR36, UR4, URZ ;  /* 0x00000004240802a4 */ /* 0x000fee000f8e02ff */
[----:B------:R-:W-:Y:S01]  /*4210*/  @!P0 PRMT R91, R0, 0x7610, R91 ;  /* 0x00007610005b8816 */ /* 0x000fe2000000005b */
[----:B--2---:R-:W-:Y:S03]  /*4220*/  @UP0 UIMAD.WIDE UR10, UR8, 0x4, UR10 ;  /* 0x00000004080a08a5 */ /* 0x004fe6000f8e020a */
[----:B------:R-:W2:Y:S03]  /*4230*/  @!UP0 LDCU UR8, c[0x0][0x880] ;  /* 0x00011000ff0887ac */ /* 0x000ea60008000800 */
[----:B------:R-:W-:Y:S01]  /*4240*/  IMAD.U32 R10, RZ, RZ, UR10 ;  /* 0x0000000aff0a7e24 */ /* 0x000fe2000f8e00ff */
[----:B------:R-:W-:Y:S05]  /*4250*/  MOV R11, UR11 ;  /* 0x0000000b000b7c02 */ /* 0x000fea0008000f00 */
[----:B-----5:R3:W5:Y:S02]  /*4260*/  @P0 LDG.E R50, desc[UR46][R10.64] ;  /* 0x0000002e0a320981 */ /* 0x020764000c1e1900 */
[----:B--23--:R-:W-:Y:S07]  /*4270*/  @!P0 IMAD.U32 R50, RZ, RZ, UR8 ;  /* 0x00000008ff328e24 */ /* 0x00cfee000f8e00ff */
.L_x_73:
[----:B-----5:R-:W-:Y:S01]  /*4280*/  @!P2 ISETP.EQ.AND P0, PT, R50, RZ, PT ;  /* 0x000000ff3200a20c */ /* 0x020fe20003f02270 */
[----:B------:R-:W-:Y:S01]  /*4290*/  @!UPT UIADD3 URZ, UPT, UPT, URZ, URZ, URZ ;  /* 0x000000fffffff290 */ /* 0x000fe2000fffe0ff */
[----:B------:R-:W-:Y:S11]  /*42a0*/  @!P2 BRA `(.L_x_74) ;  /* 0x000000000014a947 */ /* 0x000ff60003800000 */
[----:B------:R-:W-:Y:S02]  /*42b0*/  LOP3.LUT P2, RZ, R91, 0xff, RZ, 0xc0, !PT ;  /* 0x000000ff5bff7812 */ /* 0x000fe4000784c0ff */
[----:B------:R-:W-:Y:S04]  /*42c0*/  PLOP3.LUT P0, PT, PT, PT, UP0, 0x80, 0x8 ;  /* 0x000000000008781c */ /* 0x000fe80003f0f008 */
[----:B------:R-:W-:Y:S07]  /*42d0*/  PLOP3.LUT P0, PT, P0, PT, PT, 0x8, 0x80 ;  /* 0x000000000080781c */ /* 0x000fee000070e170 */
[----:B------:R-:W-:Y:S11]  /*42e0*/  @P2 ISETP.EQ.AND P0, PT, R50, RZ, PT ;  /* 0x000000ff3200220c */ /* 0x000ff60003f02270 */
[----:B------:R-:W-:Y:S02]  /*42f0*/  @!UPT UIADD3 URZ, UPT, UPT, URZ, URZ, URZ ;  /* 0x000000fffffff290 */ /* 0x000fe4000fffe0ff */
.L_x_74:
[----:B------:R-:W3:Y:S01]  /*4300*/  SYNCS.PHASECHK.TRANS64.TRYWAIT P2, [UR7+0x70], R12 ;  /* 0x0000700cff0075a7 */ /* 0x000ee20008041107 */
[----:B------:R-:W-:Y:S04]  /*4310*/  ELECT P4, URZ, PT ;  /* 0x0000000000ff782f */ /* 0x000fe80003880000 */
[----:B------:R-:W-:Y:S11]  /*4320*/  PLOP3.LUT P4, PT, P0, P4, PT, 0xf2, 0x2f ;  /* 0x00000000002f781c */ /* 0x000ff60000789e72 */
[----:B------:R-:W-:Y:S02]  /*4330*/  @!UPT UIADD3 URZ, UPT, UPT, URZ, URZ, URZ ;  /* 0x000000fffffff290 */ /* 0x000fe4000fffe0ff */
[----:B-1----:R-:W-:Y:S05]  /*4340*/  @!P4 IADD3 R9, P0, PT, R32, 0x580, RZ ;  /* 0x000005802009c810 */ /* 0x002fea0007f1e0ff */
[----:B--2---:R-:W-:Y:S01]  /*4350*/  @!P4 IMAD.X R0, RZ, RZ, R33, P0 ;  /* 0x000000ffff00c224 */ /* 0x004fe200000e0621 */
[----:B---3--:R-:W-:Y:S07]  /*4360*/  @!P2 BRA `(.L_x_75) ;  /* 0x000000540078a947 */ /* 0x008fee0003800000 */
.L_x_158:
[----:B------:R-:W-:Y:S01]  /*4370*/  @!P4 R2UR UR8, R0 ;  /* 0x000000000008c2ca */ /* 0x000fe200000e0000 */
[----:B------:R-:W-:Y:S01]  /*4380*/  VOTEU.ALL UP1, P4 ;  /* 0x0000000000ff7886 */ /* 0x000fe20002020000 */
[----:B------:R-:W-:Y:S01]  /*4390*/  @!P4 R2UR UR9, R9 ;  /* 0x000000000909c2ca */ /* 0x000fe200000e0000 */
[----:B------:R-:W-:Y:S01]  /*43a0*/  @!P4 IMAD.MOV.U32 R0, RZ, RZ, 0x1000 ;  /* 0x00001000ff00c424 */ /* 0x000fe200078e00ff */
[----:B------:R-:W-:Y:S01]  /*43b0*/  UMOV UR10, 0x0 ;  /* 0x00000000000a7882 */ /* 0x000fe20000000000 */
[----:B------:R-:W-:Y:S01]  /*43c0*/  UMOV UR11, 0x10000000 ;  /* 0x10000000000b7882 */ /* 0x000fe20000000000 */
[----:B------:R-:W-:Y:S01]  /*43d0*/  @!UP1 UIADD3 UR32, UPT, UPT, UR7, 0x200, URZ ;  /* 0x0000020007209890 */ /* 0x000fe2000fffe0ff */
[----:B------:R-:W-:Y:S01]  /*43e0*/  @!P4 IADD3 R9, P0, PT, R32, 0x580, RZ ;  /* 0x000005802009c810 */ /* 0x000fe20007f1e0ff */
[----:B------:R-:W-:Y:S05]  /*43f0*/  VOTEU.ALL UP1, P4 ;  /* 0x0000000000ff7886 */ /* 0x000fea0002020000 */
[----:B------:R-:W-:Y:S01]  /*4400*/  IMAD.U32 R11, RZ, RZ, UR8 ;  /* 0x00000008ff0b7e24 */ /* 0x000fe2000f8e00ff */
[----:B------:R-:W-:Y:S01]  /*4410*/  UPRMT UR8, UR37, 0x654, UR33 ;  /* 0x0000065425087896 */ /* 0x000fe20008000021 */
[----:B------:R-:W-:Y:S03]  /*4420*/  IMAD.U32 R10, RZ, RZ, UR9 ;  /* 0x00000009ff0a7e24 */ /* 0x000fe6000f8e00ff */
[----:B------:R-:W-:Y:S02]  /*4430*/  @!P4 R2UR UR15, R11 ;  /* 0x000000000b0fc2ca */ /* 0x000fe400000e0000 */
[----:B------:R-:W-:Y:S11]  /*4440*/  @!P4 R2UR UR14, R10 ;  /* 0x000000000a0ec2ca */ /* 0x000ff600000e0000 */
[----:B------:R-:W-:Y:S02]  /*4450*/  @!UPT UIADD3 URZ, UPT, UPT, URZ, URZ, URZ ;  /* 0x000000fffffff290 */ /* 0x000fe4000fffe0ff */
[----:B------:R2:W-:Y:S01]  /*4460*/  @!UP1 UTMALDG.3D [UR32], [UR14], desc[UR10] ;  /* 0x00000a200e0095b4 */ /* 0x0005e20008011000 */
[----:B------:R3:W-:Y:S01]  /*4470*/  @!P4 SYNCS.ARRIVE.TRANS64.RED.A0TR RZ, [UR7+0x50], R0 ;  /* 0x00005000ffffc9a7 */ /* 0x0007e20008300407 */
[----:B------:R-:W-:Y:S01]  /*4480*/  SYNCS.ARRIVE.TRANS64.RED.A1T0 RZ, [UR8], RZ ;  /* 0x000000ffffff79a7 */ /* 0x000fe20008100408 */
[----:B---3--:R-:W-:Y:S01]  /*4490*/  @!P4 IMAD.X R0, RZ, RZ, R33, P0 ;  /* 0x000000ffff00c224 */ /* 0x008fe200000e0621 */
[----:B------:R-:W3:Y:S02]  /*44a0*/  SYNCS.PHASECHK.TRANS64.TRYWAIT P2, [UR7+0x78], R12 ;  /* 0x0000780cff0075a7 */ /* 0x000ee40008041107 */
[----:B--23--:R-:W-:Y:S05]  /*44b0*/  @!P2 BRA `(.L_x_76) ;  /* 0x00000054003ca947 */ /* 0x00cfea0003800000 */
.L_x_160:
        /* <DEDUP_REMOVED lines=8> */
[----:B------:R-:W-:Y:S01]  /*4540*/  @!UP1 UIADD3 UR24, UPT, UPT, UR7, 0x1200, URZ ;  /* 0x0000120007189890 */ /* 0x000fe2000fffe0ff */
[----:B------:R-:W-:Y:S01]  /*4550*/  VOTEU.ALL UP1, P4 ;  /* 0x0000000000ff7886 */ /* 0x000fe20002020000 */
[----:B------:R-:W-:Y:S01]  /*4560*/  UMOV UR27, UR35 ;  /* 0x00000023001b7c82 */ /* 0x000fe20008000000 */
[----:B------:R-:W-:Y:S02]  /*4570*/  UMOV UR28, UR36 ;  /* 0x00000024001c7c82 */ /* 0x000fe40008000000 */
[----:B------:R-:W-:Y:S01]  /*4580*/  IMAD.U32 R11, RZ, RZ, UR8 ;  /* 0x00000008ff0b7e24 */ /* 0x000fe2000f8e00ff */
[----:B------:R-:W-:Y:S01]  /*4590*/  UPRMT UR8, UR37, 0x654, UR25 ;  /* 0x0000065425087896 */ /* 0x000fe20008000019 */
[----:B------:R-:W-:Y:S02]  /*45a0*/  IMAD.U32 R10, RZ, RZ, UR9 ;  /* 0x00000009ff0a7e24 */ /* 0x000fe4000f8e00ff */
[----:B------:R-:W-:Y:S01]  /*45b0*/  @!P4 IMAD.X R20, RZ, RZ, R33, P0 ;  /* 0x000000ffff14c224 */ /* 0x000fe200000e0621 */
[----:B------:R-:W-:Y:S02]  /*45c0*/  @!P4 R2UR UR15, R11 ;  /* 0x000000000b0fc2ca */ /* 0x000fe400000e0000 */
[----:B------:R-:W-:Y:S11]  /*45d0*/  @!P4 R2UR UR14, R10 ;  /* 0x000000000a0ec2ca */ /* 0x000ff600000e0000 */
[----:B------:R-:W-:Y:S02]  /*45e0*/  @!UPT UIADD3 URZ, UPT, UPT, URZ, URZ, URZ ;  /* 0x000000fffffff290 */ /* 0x000fe4000fffe0ff */
[----:B------:R2:W-:Y:S01]  /*45f0*/  @!UP1 UTMALDG.3D [UR24], [UR14], desc[UR10] ;  /* 0x00000a180e0095b4 */ /* 0x0005e20008011000 */
[----:B------:R2:W-:Y:S01]  /*4600*/  @!P4 SYNCS.ARRIVE.TRANS64.RED.A0TR RZ, [UR7+0x58], R0 ;  /* 0x00005800ffffc9a7 */ /* 0x0005e20008300407 */
[----:B------:R-:W-:Y:S01]  /*4610*/  SYNCS.ARRIVE.TRANS64.RED.A1T0 RZ, [UR8], RZ ;  /* 0x000000ffffff79a7 */ /* 0x000fe20008100408 */
[----:B------:R-:W3:Y:S02]  /*4620*/  SYNCS.PHASECHK.TRANS64.TRYWAIT P2, [UR7+0x80], R12 ;  /* 0x0000800cff0075a7 */ /* 0x000ee40008041107 */
[----:B--23--:R-:W-:Y:S05]  /*4630*/  @!P2 BRA `(.L_x_77) ;  /* 0x0000005000f4a947 */ /* 0x00cfea0003800000 */
.L_x_162:
[----:B------:R-:W2:Y:S01]  /*4640*/  LDC.64 R14, c[0x0][0xb10] ;  /* 0x0002c400ff0e7b82 */ /* 0x000ea20000000a00 */
[----:B------:R-:W-:Y:S01]  /*4650*/  @!P4 R2UR UR8, R20 ;  /* 0x000000001408c2ca */ /* 0x000fe200000e0000 */
[----:B------:R-:W-:Y:S01]  /*4660*/  VOTEU.ALL UP1, P4 ;  /* 0x0000000000ff7886 */ /* 0x000fe20002020000 */
[----:B------:R-:W-:Y:S01]  /*4670*/  @!P4 R2UR UR9, R21 ;  /* 0x000000001509c2ca */ /* 0x000fe200000e0000 */
[----:B------:R-:W-:Y:S01]  /*4680*/  UMOV UR10, 0x0 ;  /* 0x00000000000a7882 */ /* 0x000fe20000000000 */
[----:B------:R-:W-:Y:S03]  /*4690*/  UMOV UR11, 0x10000000 ;  /* 0x10000000000b7882 */ /* 0x000fe60000000000 */
[----:B------:R-:W3:Y:S01]  /*46a0*/  LDC.64 R10, c[0x0][0xb18] ;  /* 0x0002c600ff0a7b82 */ /* 0x000ee20000000a00 */
[----:B------:R-:W-:Y:S01]  /*46b0*/  @!UP1 UIADD3 UR18, UPT, UPT, UR34, 0x80, URZ ;  /* 0x0000008022129890 */ /* 0x000fe2000fffe0ff */
[----:B------:R-:W-:Y:S01]  /*46c0*/  @P3 SHF.R.U32.HI R28, RZ, 0x10, R25 ;  /* 0x00000010ff1c3819 */ /* 0x000fe20000011619 */
[----:B------:R-:W-:Y:S01]  /*46d0*/  @!UP1 UIADD3 UR16, UPT, UPT, UR7, 0x2200, URZ ;  /* 0x0000220007109890 */ /* 0x000fe2000fffe0ff */
[----:B------:R-:W-:Y:S01]  /*46e0*/  VIADD R30, R30, 0x1 ;  /* 0x000000011e1e7836 */ /* 0x000fe20000000000 */
[----:B------:R-:W-:Y:S03]  /*46f0*/  VOTEU.ALL UP1, P4 ;  /* 0x0000000000ff7886 */ /* 0x000fe60002020000 */
[----:B------:R-:W5:Y:S01]  /*4700*/  @!P1 LDC R0, c[0x0][0xb20] ;  /* 0x0002c800ff009b82 */ /* 0x000f620000000800 */
[----:B------:R-:W-:Y:S01]  /*4710*/  UMOV UR19, UR35 ;  /* 0x0000002300137c82 */ /* 0x000fe20008000000 */
[----:B------:R-:W-:Y:S01]  /*4720*/  IMAD.U32 R21, RZ, RZ, UR8 ;  /* 0x00000008ff157e24 */ /* 0x000fe2000f8e00ff */
[----:B------:R-:W-:Y:S05]  /*4730*/  UMOV UR20, UR36 ;  /* 0x0000002400147c82 */ /* 0x000fea0008000000 */
[----:B-1----:R-:W1:Y:S01]  /*4740*/  @!P1 LDC R3, c[0x0][0xb0c] ;  /* 0x0002c300ff039b82 */ /* 0x002e620000000800 */
[----:B------:R-:W-:Y:S01]  /*4750*/  IMAD.U32 R20, RZ, RZ, UR9 ;  /* 0x00000009ff147e24 */ /* 0x000fe2000f8e00ff */
[----:B------:R-:W-:Y:S01]  /*4760*/  UPRMT UR8, UR37, 0x654, UR17 ;  /* 0x0000065425087896 */ /* 0x000fe20008000011 */
[----:B------:R-:W-:Y:S03]  /*4770*/  @!P4 R2UR UR15, R21 ;  /* 0x00000000150fc2ca */ /* 0x000fe600000e0000 */
[----:B------:R-:W-:Y:S01]  /*4780*/  @!P4 R2UR UR14, R20 ;  /* 0x00000000140ec2ca */ /* 0x000fe200000e0000 */
[----:B------:R-:W-:Y:S11]  /*4790*/  @!P4 IMAD.MOV.U32 R20, RZ, RZ, 0x1000 ;  /* 0x00001000ff14c424 */ /* 0x000ff600078e00ff */
[----:B------:R-:W-:Y:S01]  /*47a0*/  @!UPT UIADD3 URZ, UPT, UPT, URZ, URZ, URZ ;  /* 0x000000fffffff290 */ /* 0x000fe2000fffe0ff */
[----:B------:R1:W-:Y:S01]  /*47b0*/  @!UP1 UTMALDG.3D [UR16], [UR14], desc[UR10] ;  /* 0x00000a100e0095b4 */ /* 0x0003e20008011000 */
[----:B------:R1:W-:Y:S02]  /*47c0*/  @!P4 SYNCS.ARRIVE.TRANS64.RED.A0TR RZ, [UR7+0x60], R20 ;  /* 0x00006014ffffc9a7 */ /* 0x0003e40008300407 */
[----:B-1----:R-:W-:Y:S01]  /*47d0*/  @!P1 ISETP.NE.AND P2, PT, R3, 0x1, PT ;  /* 0x000000010300980c */ /* 0x002fe20003f45270 */
[C---:B--2---:R-:W-:Y:S01]  /*47e0*/  @!P1 IMAD.HI.U32 R14, R13.reuse, R14, RZ ;  /* 0x0000000e0d0e9227 */ /* 0x044fe200078e00ff */
[----:B---3--:R-:W-:Y:S03]  /*47f0*/  @!P1 ISETP.NE.AND P0, PT, R10, 0x1, PT ;  /* 0x000000010a00980c */ /* 0x008fe60003f05270 */
[C---:B------:R-:W-:Y:S01]  /*4800*/  @!P1 IMAD.HI.U32 R11, R8.reuse, R11, RZ ;  /* 0x0000000b080b9227 */ /* 0x040fe200078e00ff */
[----:B------:R-:W-:Y:S04]  /*4810*/  @!P1 SHF.R.U32.HI R14, RZ, R15, R14 ;  /* 0x0000000fff0e9219 */ /* 0x000fe8000001160e */
[----:B-----5:R-:W-:Y:S01]  /*4820*/  @!P1 SHF.R.U32.HI R9, RZ, R0, R11 ;  /* 0x00000000ff099219 */ /* 0x020fe2000001160b */
[----:B------:R-:W-:Y:S01]  /*4830*/  SYNCS.ARRIVE.TRANS64.RED.A1T0 RZ, [UR8], RZ ;  /* 0x000000ffffff79a7 */ /* 0x000fe20008100408 */
[----:B------:R-:W-:Y:S02]  /*4840*/  @!P1 SEL R14, R13, R14, !P2 ;  /* 0x0000000e0d0e9207 */ /* 0x000fe40005000000 */
[----:B------:R-:W-:Y:S01]  /*4850*/  @!P1 SEL R9, R8, R9, !P0 ;  /* 0x0000000908099207 */ /* 0x000fe20004000000 */
[----:B------:R-:W1:Y:S04]  /*4860*/  SYNCS.PHASECHK.TRANS64.TRYWAIT P5, [UR7+0x88], R12 ;  /* 0x0000880cff0075a7 */ /* 0x000e6800080a1107 */
[----:B------:R-:W-:Y:S02]  /*4870*/  @!P1 IMAD.IADD R0, R9, 0x1, -R14 ;  /* 0x0000000109009824 */ /* 0x000fe400078e0a0e */
[----:B------:R-:W-:Y:S02]  /*4880*/  @!P1 IMAD.IADD R9, R14, 0x1, -R9 ;  /* 0x000000010e099824 */ /* 0x000fe400078e0a09 */
[----:B------:R-:W-:Y:S02]  /*4890*/  @!P1 IMAD R13, R0, R3, R13 ;  /* 0x00000003000d9224 */ /* 0x000fe400078e020d */
[----:B------:R-:W-:Y:S01]  /*48a0*/  @!P1 IMAD R8, R9, R10, R8 ;  /* 0x0000000a09089224 */ /* 0x000fe200078e0208 */
[----:B-1----:R-:W-:Y:S06]  /*48b0*/  @!P5 BRA `(.L_x_78) ;  /* 0x00000050006cd947 */ /* 0x002fec0003800000 */
.L_x_164:
[----:B-1----:R-:W-:Y:S01]  /*48c0*/  @!P4 IADD3 R3, P0, PT, R32, 0x580, RZ ;  /* 0x000005802003c810 */ /* 0x002fe20007f1e0ff */
[----:B------:R-:W-:Y:S01]  /*48d0*/  VOTEU.ALL UP1, P4 ;  /* 0x0000000000ff7886 */ /* 0x000fe20002020000 */
[----:B------:R-:W-:Y:S01]  /*48e0*/  UMOV UR18, 0x0 ;  /* 0x0000000000127882 */ /* 0x000fe20000000000 */
[----:B------:R-:W-:Y:S01]  /*48f0*/  UMOV UR19, 0x10000000 ;  /* 0x1000000000137882 */ /* 0x000fe20000000000 */
[----:B------:R-:W-:Y:S01]  /*4900*/  @!P4 R2UR UR9, R3 ;  /* 0x000000000309c2ca */ /* 0x000fe200000e0000 */
[----:B------:R-:W-:Y:S01]  /*4910*/  @!P4 IMAD.X R0, RZ, RZ, R33, P0 ;  /* 0x000000ffff00c224 */ /* 0x000fe200000e0621 */
[----:B------:R-:W-:Y:S01]  /*4920*/  @!UP1 UIADD3 UR10, UPT, UPT, UR34, 0xc0, URZ ;  /* 0x000000c0220a9890 */ /* 0x000fe2000fffe0ff */
[----:B------:R-:W-:Y:S01]  /*4930*/  ISETP.NE.AND P0, PT, R30, 0x2, PT ;  /* 0x000000021e00780c */ /* 0x000fe20003f05270 */
[----:B------:R-:W-:Y:S01]  /*4940*/  UMOV UR11, UR35 ;  /* 0x00000023000b7c82 */ /* 0x000fe20008000000 */
[----:B------:R-:W-:Y:S01]  /*4950*/  UMOV UR12, UR36 ;  /* 0x00000024000c7c82 */ /* 0x000fe20008000000 */
[----:B------:R-:W-:Y:S01]  /*4960*/  @!P4 R2UR UR8, R0 ;  /* 0x000000000008c2ca */ /* 0x000fe200000e0000 */
[----:B------:R-:W-:Y:S01]  /*4970*/  IMAD.IADD R20, R8, 0x1, R83 ;  /* 0x0000000108147824 */ /* 0x000fe200078e0253 */
[----:B------:R-:W-:Y:S01]  /*4980*/  @P3 R2UR UR36, R28 ;  /* 0x000000001c2432ca */ /* 0x000fe200000e0000 */
[----:B------:R-:W-:Y:S01]  /*4990*/  IMAD.IADD R21, R13, 0x1, R90 ;  /* 0x000000010d157824 */ /* 0x000fe200078e025a */
[----:B------:R-:W-:Y:S02]  /*49a0*/  SEL R0, RZ, 0x1, P0 ;  /* 0x00000001ff007807 */ /* 0x000fe40000000000 */
[----:B------:R-:W-:Y:S01]  /*49b0*/  LOP3.LUT R31, R31, 0x1, RZ, 0x3c, !PT ;  /* 0x000000011f1f7812 */ /* 0x000fe200078e3cff */
[----:B------:R-:W-:Y:S01]  /*49c0*/  IMAD.U32 R10, RZ, RZ, UR9 ;  /* 0x00000009ff0a7e24 */ /* 0x000fe2000f8e00ff */
[----:B------:R-:W-:Y:S01]  /*49d0*/  @!UP1 UIADD3 UR9, UPT, UPT, UR7, 0x68, URZ ;  /* 0x0000006807099890 */ /* 0x000fe2000fffe0ff */
[----:B------:R-:W-:Y:S02]  /*49e0*/  LOP3.LUT R29, R29, R0, RZ, 0x3c, !PT ;  /* 0x000000001d1d7212 */ /* 0x000fe400078e3cff */
[----:B------:R-:W-:Y:S02]  /*49f0*/  SEL R30, R30, RZ, P0 ;  /* 0x000000ff1e1e7207 */ /* 0x000fe40000000000 */
[----:B------:R-:W-:Y:S01]  /*4a00*/  IMAD.U32 R11, RZ, RZ, UR8 ;  /* 0x00000008ff0b7e24 */ /* 0x000fe2000f8e00ff */
[----:B------:R-:W-:Y:S01]  /*4a10*/  @!P4 R2UR UR14, R10 ;  /* 0x000000000a0ec2ca */ /* 0x000fe200000e0000 */
[----:B------:R-:W-:Y:S01]  /*4a20*/  @!UP1 UIADD3 UR8, UPT, UPT, UR7, 0x3200, URZ ;  /* 0x0000320007089890 */ /* 0x000fe2000fffe0ff */
[----:B------:R-:W-:Y:S02]  /*4a30*/  VOTEU.ALL UP1, P4 ;  /* 0x0000000000ff7886 */ /* 0x000fe40002020000 */
[----:B------:R-:W-:Y:S11]  /*4a40*/  @!P4 R2UR UR15, R11 ;  /* 0x000000000b0fc2ca */ /* 0x000ff600000e0000 */
[----:B------:R-:W-:Y:S02]  /*4a50*/  @!UPT UIADD3 URZ, UPT, UPT, URZ, URZ, URZ ;  /* 0x000000fffffff290 */ /* 0x000fe4000fffe0ff */
[----:B------:R2:W-:Y:S01]  /*4a60*/  @!UP1 UTMALDG.3D [UR8], [UR14], desc[UR18] ;  /* 0x000012080e0095b4 */ /* 0x0005e20008011000 */
[----:B------:R2:W-:Y:S01]  /*4a70*/  @!P4 SYNCS.ARRIVE.TRANS64.RED.A0TR RZ, [UR7+0x68], R23 ;  /* 0x00006817ffffc9a7 */ /* 0x0005e20008300407 */
[----:B------:R-:W-:Y:S01]  /*4a80*/  UPLOP3.LUT UP1, UPT, UPT, UPT, UPT, 0x80, 0x8 ;  /* 0x000000000008789c */ /* 0x000fe20003f2f070 */
[----:B------:R-:W-:Y:S01]  /*4a90*/  SYNCS.ARRIVE.TRANS64.RED.A1T0 RZ, [UR13], RZ ;  /* 0x000000ffffff79a7 */ /* 0x000fe2000810040d */
[----:B------:R-:W-:Y:S09]  /*4aa0*/  @P3 BRA `(.L_x_79) ;  /* 0xfffffff000943947 */ /* 0x000ff2000383ffff */
[----:B------:R-:W-:-:S04]  /*4ab0*/  SHF.L.U32 R3, R31, 0x1f, RZ ;  /* 0x0000001f1f037819 */ /* 0x000fc800000006ff */
[----:B------:R-:W1:Y:S02]  /*4ac0*/  SYNCS.PHASECHK.TRANS64.TRYWAIT P0, [UR7+0x70], R3 ;  /* 0x00007003ff0075a7 */ /* 0x000e640008001107 */
[----:B-1----:R-:W-:Y:S05]  /*4ad0*/  @!P0 BRA `(.L_x_80) ;  /* 0x0000004c00fc8947 */ /* 0x002fea0003800000 */
.L_x_166:
[----:B------:R-:W3:Y:S02]  /*4ae0*/  SYNCS.PHASECHK.TRANS64.TRYWAIT P0, [UR7+0x78], R3 ;  /* 0x00007803ff0075a7 */ /* 0x000ee40008001107 */
[----:B---3--:R-:W-:Y:S05]  /*4af0*/  @!P0 BRA `(.L_x_81) ;  /* 0x00000050000c8947 */ /* 0x008fea0003800000 */
.L_x_168:
[----:B------:R-:W3:Y:S02]  /*4b00*/  SYNCS.PHASECHK.TRANS64.TRYWAIT P0, [UR7+0x80], R3 ;  /* 0x00008003ff0075a7 */ /* 0x000ee40008001107 */
[----:B---3--:R-:W-:Y:S05]  /*4b10*/  @!P0 BRA `(.L_x_82) ;  /* 0x00000050001c8947 */ /* 0x008fea0003800000 */
.L_x_170:
[----:B-1----:R-:W-:-:S07]  /*4b20*/  MOV R0, UR7 ;  /* 0x0000000700007c02 */ /* 0x002fce0008000f00 */
.L_x_83:
[----:B-1----:R-:W-:-:S04]  /*4b30*/  SHF.L.U32 R3, R31, 0x1f, RZ ;  /* 0x0000001f1f037819 */ /* 0x002fc800000006ff */
[----:B------:R1:W3:Y:S03]  /*4b40*/  SYNCS.PHASECHK.TRANS64.TRYWAIT P0, [R0+URZ+0x88], R3 ;  /* 0x00008803000075a7 */ /* 0x0002e600080011ff */
[----:B---3--:R-:W-:Y:S05]  /*4b50*/  @!P0 NANOSLEEP.SYNCS 0x989680 ;  /* 0x009896800000895d */ /* 0x008fea0003900000 */
[----:B------:R-:W3:Y:S02]  /*4b60*/  @!P0 SYNCS.PHASECHK.TRANS64 P0, [R0+URZ+0x88], R3 ;  /* 0x00008803000085a7 */ /* 0x000ee400080010ff */
[----:B--23--:R-:W-:Y:S05]  /*4b70*/  @P0 EXIT ;  /* 0x000000000000094d */ /* 0x00cfea0003800000 */
[----:B------:R-:W-:Y:S05]  /*4b80*/  BRA `(.L_x_83) ;  /* 0xfffffffc00e87947 */ /* 0x000fea000383ffff */
.L_x_68:
[----:B------:R-:W-:-:S06]  /*4b90*/  UISETP.GE.AND UP1, UPT, UR8, 0x4, UPT ;  /* 0x000000040800788c */ /* 0x000fcc000bf26270 */
[----:B------:R-:W-:-:S13]  /*4ba0*/  PLOP3.LUT P0, PT, PT, PT, UP1, 0x80, 0x8 ;  /* 0x000000000008781c */ /* 0x000fda0003f0f018 */
[----:B------:R-:W-:Y:S05]  /*4bb0*/  @!P0 EXIT ;  /* 0x000000000000894d */ /* 0x000fea0003800000 */
[----:B------:R-:W-:Y:S01]  /*4bc0*/  BAR.SYNC.DEFER_BLOCKING 0x6, 0xa0 ;  /* 0x0182800000007b1d */ /* 0x000fe20000010000 */
[C---:B------:R-:W-:Y:S01]  /*4bd0*/  IMAD.SHL.U32 R2, R103.reuse, 0x40, RZ ;  /* 0x0000004067027824 */ /* 0x040fe200078e00ff */
[C---:B------:R-:W-:Y:S01]  /*4be0*/  LOP3.LUT R105, R103.reuse, 0x60, RZ, 0xc0, !PT ;  /* 0x0000006067697812 */ /* 0x040fe200078ec0ff */
[C---:B------:R-:W-:Y:S02]  /*4bf0*/  IMAD.SHL.U32 R95, R103.reuse, 0x20, RZ ;  /* 0x00000020675f7824 */ /* 0x040fe400078e00ff */
[----:B------:R-:W-:Y:S02]  /*4c00*/  HFMA2 R44, -RZ, RZ, 0, 0 ;  /* 0x00000000ff2c7431 */ /* 0x000fe400000001ff */
[C---:B------:R-:W-:Y:S01]  /*4c10*/  IMAD.SHL.U32 R0, R103.reuse, 0x8, RZ ;  /* 0x0000000867007824 */ /* 0x040fe200078e00ff */
[----:B------:R-:W-:Y:S01]  /*4c20*/  UMOV UR49, 0x400 ;  /* 0x0000040000317882 */ /* 0x000fe20000000000 */
[----:B------:R-:W1:Y:S01]  /*4c30*/  LDC R93, c[0x0][0x370] ;  /* 0x0000dc00ff5d7b82 */ /* 0x000e620000000800 */
[----:B------:R-:W-:Y:S01]  /*4c40*/  ULEA UR49, UR37, UR49, 0x18 ;  /* 0x0000003125317291 */ /* 0x000fe2000f8ec0ff */
[----:B------:R-:W-:Y:S01]  /*4c50*/  LOP3.LUT R5, R2, 0x180, RZ, 0xc0, !PT ;  /* 0x0000018002057812 */ /* 0x000fe200078ec0ff */
[----:B------:R-:W-:Y:S01]  /*4c60*/  IMAD.U32 R46, R103, 0x10000, RZ ;  /* 0x00010000672e7824 */ /* 0x000fe200078e00ff */
[----:B------:R-:W-:Y:S01]  /*4c70*/  LOP3.LUT R95, R95, 0xc00, RZ, 0xc0, !PT ;  /* 0x00000c005f5f7812 */ /* 0x000fe200078ec0ff */
[----:B------:R-:W-:Y:S01]  /*4c80*/  UIADD3 UR4, UPT, UPT, UR49, 0x4200, URZ ;  /* 0x0000420031047890 */ /* 0x000fe2000fffe0ff */
[----:B------:R-:W-:Y:S01]  /*4c90*/  LOP3.LUT R0, R5, 0x30, R0, 0xf8, !PT ;  /* 0x0000003005007812 */ /* 0x000fe200078ef800 */
[----:B------:R-:W-:Y:S01]  /*4ca0*/  IMAD.SHL.U32 R5, R103, 0x2, RZ ;  /* 0x0000000267057824 */ /* 0x000fe200078e00ff */
[----:B------:R-:W2:Y:S01]  /*4cb0*/  LDC R42, c[0x0][0xb0c] ;  /* 0x0002c300ff2a7b82 */ /* 0x000ea20000000800 */
[----:B------:R-:W-:Y:S01]  /*4cc0*/  LOP3.LUT R95, R95, 0x40, R2, 0xf8, !PT ;  /* 0x000000405f5f7812 */ /* 0x000fe200078ef802 */
[----:B------:R-:W-:Y:S01]  /*4cd0*/  IMAD.MOV.U32 R102, RZ, RZ, RZ ;  /* 0x000000ffff667224 */ /* 0x000fe200078e00ff */
[----:B------:R-:W-:Y:S01]  /*4ce0*/  LOP3.LUT R46, R46, 0x600000, RZ, 0xc0, !PT ;  /* 0x006000002e2e7812 */ /* 0x000fe200078ec0ff */
[----:B------:R-:W-:Y:S01]  /*4cf0*/  IMAD.MOV.U32 R107, RZ, RZ, RZ ;  /* 0x000000ffff6b7224 */ /* 0x000fe200078e00ff */
[----:B------:R-:W-:-:S02]  /*4d00*/  LOP3.LUT R0, R0, 0x20, R5, 0x78, !PT ;  /* 0x0000002000007812 */ /* 0x000fc400078e7805 */
[----:B------:R-:W-:Y:S02]  /*4d10*/  CS2R R100, SRZ ;  /* 0x0000000000647805 */ /* 0x000fe4000001ff00 */
[----:B------:R-:W-:Y:S01]  /*4d20*/  LOP3.LUT R95, R95, 0x200, R2, 0xf8, !PT ;  /* 0x000002005f5f7812 */ /* 0x000fe200078ef802 */
[----:B------:R-:W4:Y:S01]  /*4d30*/  LDC R92, c[0x0][0xb20] ;  /* 0x0002c800ff5c7b82 */ /* 0x000f220000000800 */
[----:B------:R-:W3:Y:S01]  /*4d40*/  LDS R3, [UR49+0x150] ;  /* 0x00015031ff037984 */ /* 0x000ee20008000800 */
[----:B------:R-:W-:Y:S01]  /*4d50*/  LOP3.LUT R103, R103, 0x2, RZ, 0xc0, !PT ;  /* 0x0000000267677812 */ /* 0x000fe200078ec0ff */
[----:B------:R-:W-:Y:S01]  /*4d60*/  IMAD.MOV.U32 R99, RZ, RZ, RZ ;  /* 0x000000ffff637224 */ /* 0x000fe200078e00ff */
[----:B------:R-:W-:Y:S01]  /*4d70*/  LOP3.LUT R95, R95, R0, RZ, 0xfc, !PT ;  /* 0x000000005f5f7212 */ /* 0x000fe200078efcff */
[----:B------:R-:W-:Y:S01]  /*4d80*/  IMAD.U32 R104, RZ, RZ, UR4 ;  /* 0x00000004ff687e24 */ /* 0x000fe2000f8e00ff */
[----:B------:R-:W-:Y:S01]  /*4d90*/  IADD3 R97, PT, PT, -R103, RZ, RZ ;  /* 0x000000ff67617210 */ /* 0x000fe20007ffe1ff */
[----:B------:R-:W1:Y:S01]  /*4da0*/  LDCU.64 UR52, c[0x0][0x348] ;  /* 0x00006900ff3477ac */ /* 0x000e620008000a00 */
[----:B------:R-:W1:Y:S01]  /*4db0*/  LDC R41, c[0x0][0xb30] ;  /* 0x0002cc00ff297b82 */ /* 0x000e620000000800 */
[----:B------:R-:W1:Y:S01]  /*4dc0*/  LDCU.64 UR38, c[0x0][0x888] ;  /* 0x00011100ff2677ac */ /* 0x000e620008000a00 */
[----:B------:R-:W1:Y:S06]  /*4dd0*/  LDCU.64 UR44, c[0x0][0x890] ;  /* 0x00011200ff2c77ac */ /* 0x000e6c0008000a00 */
[----:B------:R-:W1:Y:S01]  /*4de0*/  LDC.64 R88, c[0x0][0xb10] ;  /* 0x0002c400ff587b82 */ /* 0x000e620000000a00 */
[----:B------:R-:W-:-:S07]  /*4df0*/  UIADD3 UR48, UPT, UPT, UR49, 0x200, URZ ;  /* 0x0000020031307890 */ /* 0x000fce000fffe0ff */
[----:B------:R-:W1:Y:S08]  /*4e00*/  LDC.64 R38, c[0x0][0xb18] ;  /* 0x0002c600ff267b82 */ /* 0x000e700000000a00 */
[----:B------:R-:W1:Y:S08]  /*4e10*/  LDC.64 R36, c[0x0][0xb28] ;  /* 0x0002ca00ff247b82 */ /* 0x000e700000000a00 */
[----:B------:R-:W1:Y:S01]  /*4e20*/  LDC.64 R86, c[0x0][0x8b0] ;  /* 0x00022c00ff567b82 */ /* 0x000e620000000a00 */
[----:B---3--:R-:W-:-:S07]  /*4e30*/  IMAD.IADD R46, R3, 0x1, R46 ;  /* 0x00000001032e7824 */ /* 0x008fce00078e022e */
[----:B------:R-:W3:Y:S08]  /*4e40*/  LDC.64 R84, c[0x0][0x8a8] ;  /* 0x00022a00ff547b82 */ /* 0x000ef00000000a00 */
[----:B--2-4-:R-:W1:Y:S02]  /*4e50*/  LDC R94, c[0x0][0x374] ;  /* 0x0000dd00ff5e7b82 */ /* 0x014e640000000800 */
.L_x_125:
[----:B------:R-:W-:Y:S02]  /*4e60*/  LEA R0, R107, UR49, 0x3 ;  /* 0x000000316b007c11 */ /* 0x000fe4000f8e18ff */
[----:B------:R-:W-:Y:S02]  /*4e70*/  SHF.L.U32 R3, R101, 0x1f, RZ ;  /* 0x0000001f65037819 */ /* 0x000fe400000006ff */
[----:B------:R-:W-:Y:S02]  /*4e80*/  LEA R16, R107, UR49, 0x4 ;  /* 0x000000316b107c11 */ /* 0x000fe4000f8e20ff */
[----:B------:R-:W2:Y:S02]  /*4e90*/  SYNCS.PHASECHK.TRANS64.TRYWAIT P0, [R0+URZ+0xa0], R3 ;  /* 0x0000a003000075a7 */ /* 0x000ea400080011ff */
[----:B-12---:R-:W-:Y:S05]  /*4ea0*/  @!P0 BRA `(.L_x_84) ;  /* 0x0000004c00508947 */ /* 0x006fea0003800000 */
.L_x_171:
[----:B------:R-:W4:Y:S01]  /*4eb0*/  LDC.64 R12, c[0x0][0xb10] ;  /* 0x0002c400ff0c7b82 */ /* 0x000f220000000a00 */
[----:B------:R-:W3:Y:S01]  /*4ec0*/  LDS.128 R16, [R16+0x130] ;  /* 0x0001300010107984 */ /* 0x000ee20000000c00 */
[----:B-1----:R-:W-:Y:S01]  /*4ed0*/  ISETP.NE.AND P1, PT, R41, 0x1, PT ;  /* 0x000000012900780c */ /* 0x002fe20003f25270 */
[----:B--2---:R-:W-:Y:S01]  /*4ee0*/  VIADD R0, R0, 0xb0 ;  /* 0x000000b000007836 */ /* 0x004fe20000000000 */
[----:B------:R-:W-:Y:S04]  /*4ef0*/  ISETP.GE.AND P0, PT, R40, 0x1, PT ;  /* 0x000000012800780c */ /* 0x000fe80003f06270 */
[----:B------:R-:W1:Y:S01]  /*4f00*/  LDC.64 R10, c[0x0][0xb18] ;  /* 0x0002c600ff0a7b82 */ /* 0x000e620000000a00 */
[----:B------:R-:W-:Y:S01]  /*4f10*/  PRMT R0, RZ, 0x654, R0 ;  /* 0x00000654ff007816 */ /* 0x000fe20000000000 */
[----:B------:R-:W-:Y:S01]  /*4f20*/  @!PT LDS RZ, [RZ] ;  /* 0x00000000fffff984 */ /* 0x000fe20000000800 */
[----:B------:R-:W-:Y:S01]  /*4f30*/  @!PT LDS RZ, [RZ] ;  /* 0x00000000fffff984 */ /* 0x000fe20000000800 */
[----:B------:R-:W-:Y:S01]  /*4f40*/  @!PT LDS RZ, [RZ] ;  /* 0x00000000fffff984 */ /* 0x000fe20000000800 */
[----:B------:R-:W-:Y:S01]  /*4f50*/  @!PT LDS RZ, [RZ] ;  /* 0x00000000fffff984 */ /* 0x000fe20000000800 */
[----:B------:R2:W-:Y:S06]  /*4f60*/  MEMBAR.ALL.CTA ;  /* 0x0000000000007992 */ /* 0x0005ec0000008000 */
[----:B--2---:R-:W2:Y:S01]  /*4f70*/  FENCE.VIEW.ASYNC.S ;  /* 0x00000000000073c6 */ /* 0x004ea20000000000 */
[----:B------:R-:W1:Y:S08]  /*4f80*/  @!P1 LDC R14, c[0x0][0xb20] ;  /* 0x0002c800ff0e9b82 */ /* 0x000e700000000800 */
[----:B------:R-:W1:Y:S01]  /*4f90*/  @!P1 LDC R9, c[0x0][0xb0c] ;  /* 0x0002c300ff099b82 */ /* 0x000e620000000800 */
[----:B--2---:R2:W-:Y:S01]  /*4fa0*/  SYNCS.ARRIVE.TRANS64.RED.A1T0 RZ, [R0+URZ], RZ ;  /* 0x000000ff00ff79a7 */ /* 0x0045e200081004ff */
[----:B---3--:R-:W-:Y:S04]  /*4fb0*/  LOP3.LUT P4, RZ, R18, 0x1, RZ, 0xc0, !PT ;  /* 0x0000000112ff7812 */ /* 0x008fe8000788c0ff */
[----:B------:R-:W-:Y:S09]  /*4fc0*/  P2R R106, PR, RZ, 0x10 ;  /* 0x00000010ff6a7803 */ /* 0x000ff20000000000 */
[----:B------:R-:W-:Y:S02]  /*4fd0*/  @P4 MOV R45, R16 ;  /* 0x00000010002d4202 */ /* 0x000fe40000000f00 */
[----:B------:R-:W-:Y:S01]  /*4fe0*/  @P4 LOP3.LUT R43, R17, 0xffff, RZ, 0xc0, !PT ;  /* 0x0000ffff112b4812 */ /* 0x000fe200078ec0ff */
[----:B--2-4-:R-:W-:Y:S06]  /*4ff0*/  @!P0 BRA `(.L_x_85) ;  /* 0x0000000000a48947 */ /* 0x014fec0003800000 */
[----:B------:R-:W-:Y:S01]  /*5000*/  IMAD.HI.U32 R23, R94, R39, RZ ;  /* 0x000000275e177227 */ /* 0x000fe200078e00ff */
[----:B------:R-:W-:Y:S02]  /*5010*/  ISETP.NE.AND P0, PT, R38, 0x1, PT ;  /* 0x000000012600780c */ /* 0x000fe40003f05270 */
[----:B------:R-:W-:Y:S01]  /*5020*/  ISETP.NE.AND P2, PT, R40, 0x1, PT ;  /* 0x000000012800780c */ /* 0x000fe20003f45270 */
[----:B------:R-:W-:Y:S01]  /*5030*/  IMAD.HI.U32 R22, R93, R88, RZ ;  /* 0x000000585d167227 */ /* 0x000fe200078e00ff */
[----:B------:R-:W-:Y:S02]  /*5040*/  SHF.R.U32.HI R23, RZ, R92, R23 ;  /* 0x0000005cff177219 */ /* 0x000fe40000011617 */
[----:B------:R-:W-:Y:S01]  /*5050*/  ISETP.NE.AND P3, PT, R42, 0x1, PT ;  /* 0x000000012a00780c */ /* 0x000fe20003f65270 */
[----:B------:R-:W-:Y:S01]  /*5060*/  IMAD.HI.U32 R26, R45, R88, RZ ;  /* 0x000000582d1a7227 */ /* 0x000fe200078e00ff */
[----:B------:R-:W-:Y:S02]  /*5070*/  SHF.R.U32.HI R22, RZ, R89, R22 ;  /* 0x00000059ff167219 */ /* 0x000fe40000011616 */
[----:B------:R-:W-:Y:S01]  /*5080*/  SEL R3, R94, R23, !P0 ;  /* 0x000000175e037207 */ /* 0x000fe20004000000 */
[----:B------:R-:W-:Y:S01]  /*5090*/  IMAD.HI.U32 R23, R43, R39, RZ ;  /* 0x000000272b177227 */ /* 0x000fe200078e00ff */
[----:B------:R-:W-:Y:S02]  /*50a0*/  SEL R7, R93, R22, !P3 ;  /* 0x000000165d077207 */ /* 0x000fe40005800000 */
[----:B------:R-:W-:Y:S01]  /*50b0*/  SHF.R.U32.HI R26, RZ, R89, R26 ;  /* 0x00000059ff1a7219 */ /* 0x000fe2000001161a */
[-C--:B------:R-:W-:Y:S04]  /*50c0*/  IMAD.HI.U32 R22, R3, R36.reuse, RZ ;  /* 0x0000002403167227 */ /* 0x080fe800078e00ff */
[----:B------:R-:W-:Y:S01]  /*50d0*/  IMAD.HI.U32 R24, R7, R36, RZ ;  /* 0x0000002407187227 */ /* 0x000fe200078e00ff */
[-C--:B------:R-:W-:Y:S02]  /*50e0*/  @P2 SHF.R.U32.HI R3, RZ, R37.reuse, R22 ;  /* 0x00000025ff032219 */ /* 0x080fe40000011616 */
[----:B------:R-:W-:Y:S02]  /*50f0*/  SHF.R.U32.HI R22, RZ, R92, R23 ;  /* 0x0000005cff167219 */ /* 0x000fe40000011617 */
[----:B------:R-:W-:Y:S01]  /*5100*/  @P2 SHF.R.U32.HI R7, RZ, R37, R24 ;  /* 0x00000025ff072219 */ /* 0x000fe20000011618 */
[C---:B------:R-:W-:Y:S01]  /*5110*/  IMAD R2, R40.reuse, R3, RZ ;  /* 0x0000000328027224 */ /* 0x040fe200078e02ff */
[----:B------:R-:W-:Y:S02]  /*5120*/  SEL R5, R43, R22, !P0 ;  /* 0x000000162b057207 */ /* 0x000fe40004000000 */
[----:B------:R-:W-:Y:S01]  /*5130*/  SEL R3, R45, R26, !P3 ;  /* 0x0000001a2d037207 */ /* 0x000fe20005800000 */
[----:B------:R-:W-:Y:S01]  /*5140*/  IMAD R4, R40, R7, RZ ;  /* 0x0000000728047224 */ /* 0x000fe200078e02ff */
[C---:B------:R-:W-:Y:S01]  /*5150*/  ISETP.GE.AND P0, PT, R5.reuse, R2, PT ;  /* 0x000000020500720c */ /* 0x040fe20003f06270 */
[----:B------:R-:W-:Y:S03]  /*5160*/  IMAD.HI.U32 R6, R5, R36, RZ ;  /* 0x0000002405067227 */ /* 0x000fe600078e00ff */
[----:B------:R-:W-:Y:S01]  /*5170*/  ISETP.GE.OR P0, PT, R3, R4, P0 ;  /* 0x000000040300720c */ /* 0x000fe20000706670 */
[----:B------:R-:W-:Y:S01]  /*5180*/  IMAD.MOV R4, RZ, RZ, -R3 ;  /* 0x000000ffff047224 */ /* 0x000fe200078e0a03 */
[-C--:B------:R-:W-:Y:S03]  /*5190*/  SHF.R.U32.HI R6, RZ, R37.reuse, R6 ;  /* 0x00000025ff067219 */ /* 0x080fe60000011606 */
[----:B------:R-:W-:Y:S01]  /*51a0*/  IMAD R45, R42, R4, R45 ;  /* 0x000000042a2d7224 */ /* 0x000fe200078e022d */
[----:B------:R-:W-:Y:S05]  /*51b0*/  SEL R15, R5, R6, !P2 ;  /* 0x00000006050f7207 */ /* 0x000fea0005000000 */
[----:B------:R-:W-:Y:S02]  /*51c0*/  IMAD.MOV R6, RZ, RZ, -R15 ;  /* 0x000000ffff067224 */ /* 0x000fe400078e0a0f */
[C---:B------:R-:W-:Y:S04]  /*51d0*/  @!P0 IMAD.HI.U32 R2, R3.reuse, R36, RZ ;  /* 0x0000002403028227 */ /* 0x040fe800078e00ff */
[----:B------:R-:W-:Y:S01]  /*51e0*/  IMAD R6, R40, R6, R5 ;  /* 0x0000000628067224 */ /* 0x000fe200078e0205 */
[----:B------:R-:W-:Y:S04]  /*51f0*/  @!P0 SHF.R.U32.HI R2, RZ, R37, R2 ;  /* 0x00000025ff028219 */ /* 0x000fe80000011602 */
[----:B------:R-:W-:Y:S02]  /*5200*/  @!P0 SEL R0, R3, R2, !P2 ;  /* 0x0000000203008207 */ /* 0x000fe40005000000 */
[----:B------:R-:W-:Y:S02]  /*5210*/  IADD3 R2, PT, PT, -R5, RZ, RZ ;  /* 0x000000ff05027210 */ /* 0x000fe40007ffe1ff */
[----:B------:R-:W-:Y:S01]  /*5220*/  @!P0 IADD3 R8, PT, PT, R15, -R0, RZ ;  /* 0x800000000f088210 */ /* 0x000fe20007ffe0ff */
[----:B------:R-:W-:Y:S02]  /*5230*/  @!P0 IMAD R0, R7, R6, R0 ;  /* 0x0000000607008224 */ /* 0x000fe400078e0200 */
[----:B------:R-:W-:Y:S02]  /*5240*/  IMAD R43, R38, R2, R43 ;  /* 0x00000002262b7224 */ /* 0x000fe400078e022b */
[----:B------:R-:W-:Y:S02]  /*5250*/  @!P0 IMAD R5, R8, R40, R3 ;  /* 0x0000002808058224 */ /* 0x000fe400078e0203 */
[----:B------:R-:W-:Y:S04]  /*5260*/  @!P0 IMAD.MOV.U32 R3, RZ, RZ, R0 ;  /* 0x000000ffff038224 */ /* 0x000fe800078e0000 */
[----:B------:R-:W-:Y:S02]  /*5270*/  IMAD R45, R3, R42, R45 ;  /* 0x0000002a032d7224 */ /* 0x000fe400078e022d */
[----:B------:R-:W-:Y:S07]  /*5280*/  IMAD R43, R5, R38, R43 ;  /* 0x00000026052b7224 */ /* 0x000fee00078e022b */
.L_x_85:
[----:B-1----:R-:W-:Y:S01]  /*5290*/  @!P1 ISETP.NE.AND P0, PT, R10, 0x1, PT ;  /* 0x000000010a00980c */ /* 0x002fe20003f05270 */
[----:B------:R-:W-:Y:S01]  /*52a0*/  @!P1 IMAD.HI.U32 R0, R45, R12, RZ ;  /* 0x0000000c2d009227 */ /* 0x000fe200078e00ff */
[----:B------:R-:W-:Y:S01]  /*52b0*/  @!P1 ISETP.NE.AND P2, PT, R9, 0x1, PT ;  /* 0x000000010900980c */ /* 0x000fe20003f45270 */
[----:B------:R-:W-:Y:S01]  /*52c0*/  ULOP3.LUT UP0, URZ, UR48, 0x1b0, URZ, 0xc0, !UPT ;  /* 0x000001b030ff7892 */ /* 0x000fe2000f80c0ff */
[----:B------:R-:W-:Y:S01]  /*52d0*/  R2UR UR42, R21 ;  /* 0x00000000152a72ca */ /* 0x000fe200000e0000 */
[----:B------:R-:W-:Y:S01]  /*52e0*/  @!P1 IMAD.HI.U32 R3, R43, R11, RZ ;  /* 0x0000000b2b039227 */ /* 0x000fe200078e00ff */
[----:B------:R-:W-:Y:S02]  /*52f0*/  @!P1 SHF.R.U32.HI R0, RZ, R13, R0 ;  /* 0x0000000dff009219 */ /* 0x000fe40000011600 */
[----:B------:R-:W-:Y:S01]  /*5300*/  R2UR UR41, R20 ;  /* 0x00000000142972ca */ /* 0x000fe200000e0000 */
[----:B------:R-:W-:Y:S01]  /*5310*/  VIADD R107, R107, 0x1 ;  /* 0x000000016b6b7836 */ /* 0x000fe20000000000 */
[----:B------:R-:W-:Y:S02]  /*5320*/  @!P1 SHF.R.U32.HI R2, RZ, R14, R3 ;  /* 0x0000000eff029219 */ /* 0x000fe40000011603 */
[----:B------:R-:W-:Y:S02]  /*5330*/  @!P1 SEL R3, R45, R0, !P2 ;  /* 0x000000002d039207 */ /* 0x000fe40005000000 */
[----:B------:R-:W-:Y:S02]  /*5340*/  @!P1 SEL R2, R43, R2, !P0 ;  /* 0x000000022b029207 */ /* 0x000fe40004000000 */
[----:B------:R-:W-:Y:S01]  /*5350*/  @P4 SHF.R.U32.HI R98, RZ, 0x10, R17 ;  /* 0x00000010ff624819 */ /* 0x000fe20000011611 */
[----:B------:R-:W-:Y:S02]  /*5360*/  USHF.L.U32 UR42, UR42, 0x6, URZ ;  /* 0x000000062a2a7899 */ /* 0x000fe400080006ff */
[----:B------:R-:W-:Y:S02]  /*5370*/  @!P1 IMAD.IADD R0, R2, 0x1, -R3 ;  /* 0x0000000102009824 */ /* 0x000fe400078e0a03 */
[----:B------:R-:W-:Y:S01]  /*5380*/  @!P1 IMAD.IADD R2, R3, 0x1, -R2 ;  /* 0x0000000103029824 */ /* 0x000fe200078e0a02 */
[----:B------:R-:W-:Y:S01]  /*5390*/  USHF.L.U32 UR41, UR41, 0x8, URZ ;  /* 0x0000000829297899 */ /* 0x000fe200080006ff */
[----:B------:R-:W-:Y:S02]  /*53a0*/  @!P1 IMAD R45, R0, R9, R45 ;  /* 0x00000009002d9224 */ /* 0x000fe400078e022d */
[----:B------:R-:W-:Y:S01]  /*53b0*/  @!P1 IMAD R43, R2, R10, R43 ;  /* 0x0000000a022b9224 */ /* 0x000fe200078e022b */
[----:B------:R-:W-:Y:S08]  /*53c0*/  BRA.U !UP0, `(.L_x_86) ;  /* 0x0000000108407547 */ /* 0x000ff0000b800000 */
[----:B------:R-:W1:Y:S01]  /*53d0*/  LDCU.64 UR8, c[0x4][0x88] ;  /* 0x01001100ff0877ac */ /* 0x000e620008000a00 */
[----:B------:R-:W-:Y:S01]  /*53e0*/  MOV R3, 0x0 ;  /* 0x0000000000037802 */ /* 0x000fe20000000f00 */
[----:B------:R-:W-:Y:S02]  /*53f0*/  HFMA2 R12, -RZ, RZ, 0, 5.9604644775390625e-08 ;  /* 0x00000001ff0c7431 */ /* 0x000fe400000001ff */
[----:B------:R-:W-:Y:S02]  /*5400*/  IMAD.MOV.U32 R8, RZ, RZ, 0x70 ;  /* 0x00000070ff087424 */ /* 0x000fe400078e00ff */
[----:B------:R-:W-:Y:S01]  /*5410*/  IMAD.MOV.U32 R13, RZ, RZ, RZ ;  /* 0x000000ffff0d7224 */ /* 0x000fe200078e00ff */
[----:B------:R-:W2:Y:S01]  /*5420*/  LDCU.64 UR6, c[0x4][0x90] ;  /* 0x01001200ff0677ac */ /* 0x000ea20008000a00 */
[----:B------:R-:W3:Y:S01]  /*5430*/  LDC.64 R2, c[0x4][R3] ;  /* 0x0100000003027b82 */ /* 0x000ee20000000a00 */
[----:B------:R-:W4:Y:S01]  /*5440*/  LDCU.64 UR4, c[0x4][0x8] ;  /* 0x01000100ff0477ac */ /* 0x000f220008000a00 */
[----:B-1----:R-:W-:Y:S01]  /*5450*/  MOV R5, UR9 ;  /* 0x0000000900057c02 */ /* 0x002fe20008000f00 */
[----:B------:R-:W-:Y:S01]  /*5460*/  IMAD.U32 R4, RZ, RZ, UR8 ;  /* 0x00000008ff047e24 */ /* 0x000fe2000f8e00ff */
[----:B--2---:R-:W-:Y:S01]  /*5470*/  MOV R7, UR7 ;  /* 0x0000000700077c02 */ /* 0x004fe20008000f00 */
[----:B------:R-:W-:Y:S01]  /*5480*/  IMAD.U32 R6, RZ, RZ, UR6 ;  /* 0x00000006ff067e24 */ /* 0x000fe2000f8e00ff */
[----:B----4-:R-:W-:Y:S01]  /*5490*/  MOV R11, UR5 ;  /* 0x00000005000b7c02 */ /* 0x010fe20008000f00 */
[----:B------:R-:W-:Y:S02]  /*54a0*/  IMAD.U32 R10, RZ, RZ, UR4 ;  /* 0x00000004ff0a7e24 */ /* 0x000fe4000f8e00ff */
[----:B------:R-:W-:Y:S07]  /*54b0*/  LEPC R20, `(.L_x_86) ;  /* 0x000000001014794e */ /* 0x000fee0000000000 */
[----:B---3-5:R-:W-:Y:S05]  /*54c0*/  CALL.ABS.NOINC R2 ;  /* 0x0000000002007343 */ /* 0x028fea0003c00000 */
.L_x_86:
[----:B------:R-:W-:Y:S01]  /*54d0*/  LOP3.LUT P0, RZ, R104, 0x1b0, RZ, 0xc0, !PT ;  /* 0x000001b068ff7812 */ /* 0x000fe2000780c0ff */
[----:B------:R-:W-:Y:S11]  /*54e0*/  BSSY.RECONVERGENT B6, `(.L_x_87) ;  /* 0x0000013000067945 */ /* 0x000ff60003800200 */
[----:B------:R-:W-:Y:S01]  /*54f0*/  @!UPT UIADD3 URZ, UPT, UPT, URZ, URZ, URZ ;  /* 0x000000fffffff290 */ /* 0x000fe2000fffe0ff */
[----:B------:R-:W-:Y:S05]  /*5500*/  @!P0 BRA `(.L_x_88) ;  /* 0x0000000000408947 */ /* 0x000fea0003800000 */
        /* <DEDUP_REMOVED lines=16> */
.L_x_88:
[----:B------:R-:W-:Y:S05]  /*5610*/  BSYNC.RECONVERGENT B6 ;  /* 0x0000000000067941 */ /* 0x000fea0003800200 */
.L_x_87:
[----:B------:R-:W-:Y:S01]  /*5620*/  ISETP.NE.U32.AND P4, PT, R86, RZ, PT ;  /* 0x000000ff5600720c */ /* 0x000fe20003f85070 */
[----:B------:R-:W-:Y:S01]  /*5630*/  UISETP.NE.AND UP2, UPT, UR50, URZ, UPT ;  /* 0x000000ff3200728c */ /* 0x000fe2000bf45270 */
[----:B------:R-:W-:Y:S01]  /*5640*/  ISETP.NE.U32.AND P2, PT, RZ, UR38, PT ;  /* 0x00000026ff007c0c */ /* 0x000fe2000bf45070 */
[----:B------:R-:W-:Y:S01]  /*5650*/  UISETP.NE.U32.AND UP1, UPT, UR44, URZ, UPT ;  /* 0x000000ff2c00728c */ /* 0x000fe2000bf25070 */
[----:B------:R-:W-:Y:S01]  /*5660*/  ISETP.NE.AND.EX P4, PT, R87, RZ, PT, P4 ;  /* 0x000000ff5700720c */ /* 0x000fe20003f85340 */
[----:B------:R-:W-:Y:S01]  /*5670*/  UPLOP3.LUT UP0, UPT, UPT, UPT, UPT, 0x40, 0x4 ;  /* 0x000000000004789c */ /* 0x000fe20003f0e870 */
[----:B------:R-:W-:Y:S01]  /*5680*/  ISETP.NE.AND.EX P2, PT, RZ, UR39, PT, P2 ;  /* 0x00000027ff007c0c */ /* 0x000fe2000bf45320 */
[----:B------:R-:W-:Y:S01]  /*5690*/  UISETP.NE.AND.EX UP1, UPT, UR45, URZ, UPT, UP1 ;  /* 0x000000ff2d00728c */ /* 0x000fe2000bf25310 */
[----:B------:R-:W-:Y:S04]  /*56a0*/  PLOP3.LUT P1, PT, PT, PT, UP2, 0x80, 0x8 ;  /* 0x000000000008781c */ /* 0x000fe80003f2f028 */
[----:B------:R-:W-:Y:S06]  /*56b0*/  @UP2 UPLOP3.LUT UP0, UPT, UPT, UPT, UP1, 0x80, 0x8 ;  /* 0x000000000008289c */ /* 0x000fec0003f0f010 */
[----:B------:R-:W-:Y:S01]  /*56c0*/  PLOP3.LUT P0, PT, PT, PT, UP0, 0x80, 0x8 ;  /* 0x000000000008781c */ /* 0x000fe20003f0f008 */
[----:B------:R-:W-:Y:S01]  /*56d0*/  @!UPT UIADD3 URZ, UPT, UPT, URZ, URZ, URZ ;  /* 0x000000fffffff290 */ /* 0x000fe2000fffe0ff */
[----:B------:R-:W-:Y:S11]  /*56e0*/  BRA.U !UP1, `(.L_x_89) ;  /* 0x0000000109387547 */ /* 0x000ff6000b800000 */
[----:B------:R-:W-:Y:S01]  /*56f0*/  UISETP.NE.U32.AND UP0, UPT, UR38, URZ, UPT ;  /* 0x000000ff2600728c */ /* 0x000fe2000bf05070 */
[----:B------:R-:W-:Y:S02]  /*5700*/  HFMA2 R0, -RZ, RZ, 0, 5.9604644775390625e-08 ;  /* 0x00000001ff007431 */ /* 0x000fe400000001ff */
[----:B------:R-:W-:Y:S01]  /*5710*/  IMAD.MOV.U32 R91, RZ, RZ, 0x1 ;  /* 0x00000001ff5b7424 */ /* 0x000fe200078e00ff */
[----:B------:R-:W-:Y:S06]  /*5720*/  UISETP.NE.AND.EX UP0, UPT, UR39, URZ, UPT, UP0 ;  /* 0x000000ff2700728c */ /* 0x000fec000bf05300 */
[----:B------:R-:W-:Y:S05]  /*5730*/  PLOP3.LUT P3, PT, PT, PT, UP0, 0x80, 0x8 ;  /* 0x000000000008781c */ /* 0x000fea0003f6f008 */
[----:B------:R-:W1:Y:S01]  /*5740*/  @UP0 LDCU.64 UR6, c[0x0][0x888] ;  /* 0x00011100ff0607ac */ /* 0x000e620008000a00 */
[----:B------:R-:W-:Y:S07]  /*5750*/  @UP0 UIMAD UR4, UR36, UR44, URZ ;  /* 0x0000002c240402a4 */ /* 0x000fee000f8e02ff */
[----:B------:R-:W-:Y:S01]  /*5760*/  @!P3 PRMT R91, R0, 0x7610, R91 ;  /* 0x00007610005bb816 */ /* 0x000fe2000000005b */
[----:B-1----:R-:W-:Y:S03]  /*5770*/  @UP0 UIMAD.WIDE UR6, UR4, 0x4, UR6 ;  /* 0x00000004040608a5 */ /* 0x002fe6000f8e0206 */
[----:B------:R-:W1:Y:S03]  /*5780*/  @!UP0 LDCU UR4, c[0x0][0x880] ;  /* 0x00011000ff0487ac */ /* 0x000e660008000800 */
[----:B------:R-:W-:Y:S01]  /*5790*/  IMAD.U32 R2, RZ, RZ, UR6 ;  /* 0x00000006ff027e24 */ /* 0x000fe2000f8e00ff */
[----:B------:R-:W-:Y:S05]  /*57a0*/  MOV R3, UR7 ;  /* 0x0000000700037c02 */ /* 0x000fea0008000f00 */
[----:B-----5:R2:W5:Y:S02]  /*57b0*/  @P3 LDG.E R50, desc[UR46][R2.64] ;  /* 0x0000002e02323981 */ /* 0x020564000c1e1900 */
[----:B-12---:R-:W-:Y:S02]  /*57c0*/  @!P3 IMAD.U32 R50, RZ, RZ, UR4 ;  /* 0x00000004ff32be24 */ /* 0x006fe4000f8e00ff */
.L_x_89:
[----:B------:R-:W-:Y:S05]  /*57d0*/  @!P4 BRA `(.L_x_90) ;  /* 0x000000000020c947 */ /* 0x000fea0003800000 */
[----:B------:R-:W-:Y:S04]  /*57e0*/  ISETP.NE.U32.AND P3, PT, R84, RZ, PT ;  /* 0x000000ff5400720c */ /* 0x000fe80003f65070 */
[----:B------:R-:W-:Y:S11]  /*57f0*/  ISETP.NE.AND.EX P3, PT, R85, RZ, PT, P3 ;  /* 0x000000ff5500720c */ /* 0x000ff60003f65330 */
[----:B------:R-:W-:Y:S02]  /*5800*/  @!UPT UIADD3 URZ, UPT, UPT, URZ, URZ, URZ ;  /* 0x000000fffffff290 */ /* 0x000fe4000fffe0ff */
[----:B------:R-:W1:Y:S01]  /*5810*/  @P3 LDC.64 R2, c[0x0][0x8a8] ;  /* 0x00022a00ff023b82 */ /* 0x000e620000000a00 */
[----:B------:R-:W-:Y:S04]  /*5820*/  @P3 IMAD R0, R86, UR36, RZ ;  /* 0x0000002456003c24 */ /* 0x000fe8000f8e02ff */
[----:B-1----:R-:W-:Y:S05]  /*5830*/  @P3 IMAD.WIDE R2, R0, 0x4, R2 ;  /* 0x0000000400023825 */ /* 0x002fea00078e0202 */
[----:B-----5:R1:W5:Y:S02]  /*5840*/  @P3 LDG.E R47, desc[UR46][R2.64] ;  /* 0x0000002e022f3981 */ /* 0x020364000c1e1900 */
[----:B-1----:R-:W2:Y:S02]  /*5850*/  @!P3 LDC R47, c[0x0][0x8a0] ;  /* 0x00022800ff2fbb82 */ /* 0x002ea40000000800 */
.L_x_90:
[----:B-----5:R-:W-:Y:S01]  /*5860*/  ISETP.NE.AND P4, PT, R50, RZ, PT ;  /* 0x000000ff3200720c */ /* 0x020fe20003f85270 */
[----:B------:R-:W-:Y:S01]  /*5870*/  BSSY B1, `(.L_x_91) ;  /* 0x0000042000017945 */ /* 0x000fe20003800000 */
[----:B------:R-:W-:Y:S01]  /*5880*/  SEL R9, RZ, 0xffffffff, P2 ;  /* 0xffffffffff097807 */ /* 0x000fe20001000000 */
[----:B------:R-:W-:Y:S01]  /*5890*/  IMAD.MOV.U32 R64, RZ, RZ, 0x1 ;  /* 0x00000001ff407424 */ /* 0x000fe200078e00ff */
[----:B------:R-:W-:Y:S02]  /*58a0*/  LOP3.LUT P3, RZ, R91, 0xff, RZ, 0xc0, !PT ;  /* 0x000000ff5bff7812 */ /* 0x000fe4000786c0ff */
[----:B------:R-:W-:Y:S02]  /*58b0*/  CS2R R62, SRZ ;  /* 0x00000000003e7805 */ /* 0x000fe4000001ff00 */
[----:B------:R-:W-:Y:S02]  /*58c0*/  @P1 SEL R2, RZ, 0xffffffff, P4 ;  /* 0xffffffffff021807 */ /* 0x000fe40002000000 */
[----:B------:R-:W-:Y:S02]  /*58d0*/  CS2R R60, SRZ ;  /* 0x00000000003c7805 */ /* 0x000fe4000001ff00 */
[----:B------:R-:W-:Y:S02]  /*58e0*/  LEA R0, R100, UR49, 0x3 ;  /* 0x0000003164007c11 */ /* 0x000fe4000f8e18ff */
[----:B------:R-:W-:Y:S02]  /*58f0*/  CS2R R58, SRZ ;  /* 0x00000000003a7805 */ /* 0x000fe4000001ff00 */
[----:B------:R-:W-:Y:S02]  /*5900*/  @P0 SEL R2, R9, R2, !P3 ;  /* 0x0000000209020207 */ /* 0x000fe40005800000 */
[----:B------:R-:W-:Y:S02]  /*5910*/  CS2R R56, SRZ ;  /* 0x0000000000387805 */ /* 0x000fe4000001ff00 */
[----:B------:R-:W-:Y:S02]  /*5920*/  LEA R108, R44, UR49, 0x3 ;  /* 0x000000312c6c7c11 */ /* 0x000fe4000f8e18ff */
[----:B------:R-:W-:Y:S02]  /*5930*/  @P1 LOP3.LUT R2, R2, 0x1, RZ, 0xc0, !PT ;  /* 0x0000000102021812 */ /* 0x000fe400078ec0ff */
[----:B------:R-:W-:Y:S02]  /*5940*/  SHF.L.U32 R7, R102, 0x1f, RZ ;  /* 0x0000001f66077819 */ /* 0x000fe400000006ff */
[----:B------:R-:W-:Y:S02]  /*5950*/  ISETP.NE.U32.OR P6, PT, R2, 0x1, !P1 ;  /* 0x000000010200780c */ /* 0x000fe40004fc5470 */
[----:B------:R-:W-:Y:S02]  /*5960*/  PLOP3.LUT P2, PT, PT, PT, UP1, 0x80, 0x8 ;  /* 0x000000000008781c */ /* 0x000fe40003f4f018 */
[C---:B------:R-:W-:Y:S02]  /*5970*/  LEA.HI R5, R44.reuse, R44, RZ, 0x1 ;  /* 0x0000002c2c057211 */ /* 0x040fe400078f08ff */
[----:B------:R-:W-:Y:S02]  /*5980*/  SEL R2, RZ, 0xffffffff, P4 ;  /* 0xffffffffff027807 */ /* 0x000fe40002000000 */
[----:B------:R-:W-:Y:S01]  /*5990*/  P2R R72, PR, RZ, 0x40 ;  /* 0x00000040ff487803 */ /* 0x000fe20000000000 */
[C---:B------:R-:W-:Y:S01]  /*59a0*/  IMAD.SHL.U32 R3, R5.reuse, 0x80, RZ ;  /* 0x0000008005037824 */ /* 0x040fe200078e00ff */
[----:B------:R-:W-:Y:S03]  /*59b0*/  LOP3.LUT R5, R5, 0xffe, RZ, 0xc0, !PT ;  /* 0x00000ffe05057812 */ /* 0x000fe600078ec0ff */
[----:B------:R-:W-:Y:S02]  /*59c0*/  @P6 SHF.L.U32 R11, R99, 0x1f, RZ ;  /* 0x0000001f630b6819 */ /* 0x000fe400000006ff */
[----:B------:R-:W-:Y:S01]  /*59d0*/  @P2 SEL R2, R9, R2, !P3 ;  /* 0x0000000209022207 */ /* 0x000fe20005800000 */
[----:B------:R-:W-:Y:S01]  /*59e0*/  IMAD.IADD R48, R44, 0x1, -R5 ;  /* 0x000000012c307824 */ /* 0x000fe200078e0a05 */
[----:B------:R-:W1:Y:S01]  /*59f0*/  @P6 SYNCS.PHASECHK.TRANS64.TRYWAIT P1, [R0+URZ+0x50], R11 ;  /* 0x0000500b000065a7 */ /* 0x000e6200080211ff */
[----:B------:R-:W-:Y:S02]  /*5a00*/  LOP3.LUT R3, R3, 0xffffff00, RZ, 0xc0, !PT ;  /* 0xffffff0003037812 */ /* 0x000fe400078ec0ff */
[----:B------:R-:W-:Y:S03]  /*5a10*/  LOP3.LUT R2, R2, 0x1, RZ, 0xc0, !PT ;  /* 0x0000000102027812 */ /* 0x000fe600078ec0ff */
[----:B------:R-:W-:Y:S01]  /*5a20*/  IMAD.IADD R3, R46, 0x1, R3 ;  /* 0x000000012e037824 */ /* 0x000fe200078e0203 */
[----:B------:R-:W-:Y:S03]  /*5a30*/  ISETP.NE.U32.AND P5, PT, R2, 0x1, PT ;  /* 0x000000010200780c */ /* 0x000fe60003fa5070 */
[----:B------:R-:W-:Y:S01]  /*5a40*/  IMAD R48, R48, 0x100000, R3 ;  /* 0x0010000030307824 */ /* 0x000fe200078e0203 */
[----:B------:R-:W-:Y:S01]  /*5a50*/  P2R R65, PR, RZ, 0x20 ;  /* 0x00000020ff417803 */ /* 0x000fe20000000000 */
[----:B------:R3:W4:Y:S01]  /*5a60*/  SYNCS.PHASECHK.TRANS64.TRYWAIT P0, [R108+URZ+0xc0], R7 ;  /* 0x0000c0076c0075a7 */ /* 0x00072200080011ff */
[----:B-1----:R-:W-:Y:S01]  /*5a70*/  @P6 SEL R64, RZ, 0x1, !P1 ;  /* 0x00000001ff406807 */ /* 0x002fe20004800000 */
[----:B---3--:R-:W-:Y:S06]  /*5a80*/  @!P6 BRA `(.L_x_92) ;  /* 0x000000000080e947 */ /* 0x008fec0003800000 */
[----:B------:R-:W-:Y:S01]  /*5a90*/  @P5 IMAD R4, R100, 0x1000, R95 ;  /* 0x0000100064045824 */ /* 0x000fe200078e025f */
[----:B------:R-:W-:Y:S01]  /*5aa0*/  ISETP.NE.AND P1, PT, R64, RZ, PT ;  /* 0x000000ff4000720c */ /* 0x000fe20003f25270 */
[----:B------:R-:W-:Y:S01]  /*5ab0*/  BSSY B0, `(.L_x_93) ;  /* 0x000000b000007945 */ /* 0x000fe20003800000 */
[----:B------:R-:W-:Y:S01]  /*5ac0*/  CS2R R58, SRZ ;  /* 0x00000000003a7805 */ /* 0x000fe2000001ff00 */
[----:B------:R-:W-:Y:S01]  /*5ad0*/  @P5 VIADD R2, R4, UR49 ;  /* 0x0000003104025c36 */ /* 0x000fe20008000000 */
[----:B------:R-:W-:Y:S02]  /*5ae0*/  CS2R R56, SRZ ;  /* 0x0000000000387805 */ /* 0x000fe4000001ff00 */
[----:B------:R-:W-:Y:S02]  /*5af0*/  CS2R R62, SRZ ;  /* 0x00000000003e7805 */ /* 0x000fe4000001ff00 */
[----:B------:R-:W-:Y:S01]  /*5b00*/  CS2R R60, SRZ ;  /* 0x00000000003c7805 */ /* 0x000fe2000001ff00 */
[----:B------:R-:W-:Y:S04]  /*5b10*/  @P5 IMAD R2, R103, -0x10, R2 ;  /* 0xfffffff067025824 */ /* 0x000fe800078e0202 */
[----:B------:R-:W-:Y:S05]  /*5b20*/  @P1 BRA `(.L_x_94) ;  /* 0x00000000000c1947 */ /* 0x000fea0003800000 */
[----:B------:R-:W-:Y:S04]  /*5b30*/  SHF.L.U32 R3, R99, 0x1f, RZ ;  /* 0x0000001f63037819 */ /* 0x000fe800000006ff */
[----:B------:R-:W1:Y:S02]  /*5b40*/  SYNCS.PHASECHK.TRANS64.TRYWAIT P1, [R0+URZ+0x50], R3 ;  /* 0x00005003000075a7 */ /* 0x000e6400080211ff */
[----:B-1----:R-:W-:Y:S05]  /*5b50*/  @!P1 BRA `(.L_x_95) ;  /* 0x0000004000389947 */ /* 0x002fea0003800000 */
.L_x_94:
[----:B------:R-:W-:Y:S05]  /*5b60*/  BSYNC B0 ;  /* 0x0000000000007941 */ /* 0x000fea0003800000 */
.L_x_93:
[----:B------:R-:W-:Y:S01]  /*5b70*/  ISETP.NE.AND P1, PT, R65, RZ, PT ;  /* 0x000000ff4100720c */ /* 0x000fe20003f25270 */
[----:B-1----:R-:W-:Y:S02]  /*5b80*/  VIADD R3, R0, 0x70 ;  /* 0x0000007000037836 */ /* 0x002fe40000000000 */
[----:B------:R-:W-:Y:S02]  /*5b90*/  IMAD.U32 R0, RZ, RZ, UR37 ;  /* 0x00000025ff007e24 */ /* 0x000fe4000f8e00ff */
[----:B------:R-:W-:Y:S03]  /*5ba0*/  VIADD R100, R100, 0x1 ;  /* 0x0000000164647836 */ /* 0x000fe60000000000 */
[----:B------:R-:W-:Y:S05]  /*5bb0*/  PRMT R0, R0, 0x654, R3 ;  /* 0x0000065400007816 */ /* 0x000fea0000000003 */
[----:B------:R1:W3:Y:S04]  /*5bc0*/  @P1 LDS.128 R56, [R4+UR49+0x200] ;  /* 0x0002003104381984 */ /* 0x0002e80008000c00 */
[----:B------:R1:W1:Y:S01]  /*5bd0*/  @P1 LDS.128 R60, [R2+0x210] ;  /* 0x00021000023c1984 */ /* 0x0002620000000c00 */
[C---:B------:R-:W-:Y:S01]  /*5be0*/  ISETP.NE.AND P1, PT, R100.reuse, 0x4, PT ;  /* 0x000000046400780c */ /* 0x040fe20003f25270 */
[----:B------:R-:W-:Y:S01]  /*5bf0*/  @!PT LDS RZ, [RZ] ;  /* 0x00000000fffff984 */ /* 0x000fe20000000800 */
[----:B------:R-:W-:Y:S01]  /*5c00*/  @!PT LDS RZ, [RZ] ;  /* 0x00000000fffff984 */ /* 0x000fe20000000800 */
[----:B------:R-:W-:Y:S01]  /*5c10*/  @!PT LDS RZ, [RZ] ;  /* 0x00000000fffff984 */ /* 0x000fe20000000800 */
[----:B------:R-:W-:Y:S01]  /*5c20*/  @!PT LDS RZ, [RZ] ;  /* 0x00000000fffff984 */ /* 0x000fe20000000800 */
[----:B------:R5:W-:Y:S06]  /*5c30*/  MEMBAR.ALL.CTA ;  /* 0x0000000000007992 */ /* 0x000bec0000008000 */
[----:B-----5:R-:W5:Y:S01]  /*5c40*/  FENCE.VIEW.ASYNC.S ;  /* 0x00000000000073c6 */ /* 0x020f620000000000 */
[----:B------:R-:W-:Y:S01]  /*5c50*/  SEL R100, R100, RZ, P1 ;  /* 0x000000ff64647207 */ /* 0x000fe20000800000 */
[----:B-----5:R5:W-:Y:S02]  /*5c60*/  SYNCS.ARRIVE.TRANS64.RED.A1T0 RZ, [R0+URZ], RZ ;  /* 0x000000ff00ff79a7 */ /* 0x020be400081004ff */
[----:B-----5:R-:W-:Y:S04]  /*5c70*/  SEL R0, RZ, 0x1, P1 ;  /* 0x00000001ff007807 */ /* 0x020fe80000800000 */
[----:B---3--:R-:W-:Y:S02]  /*5c80*/  LOP3.LUT R99, R99, R0, RZ, 0x3c, !PT ;  /* 0x0000000063637212 */ /* 0x008fe400078e3cff */
.L_x_92:
[----:B------:R-:W-:Y:S05]  /*5c90*/  BSYNC B1 ;  /* 0x0000000000017941 */ /* 0x000fea0003800000 */
.L_x_91:
[----:B------:R-:W-:Y:S04]  /*5ca0*/  SHF.R.U32.HI R3, RZ, 0x15, R48 ;  /* 0x00000015ff037819 */ /* 0x000fe80000011630 */
[----:B------:R-:W-:Y:S01]  /*5cb0*/  LOP3.LUT P1, RZ, R3, 0x3, R96, 0x48, !PT ;  /* 0x0000000303ff7812 */ /* 0x000fe20007824860 */
[----:B------:R-:W-:Y:S01]  /*5cc0*/  @!UPT UIADD3 URZ, UPT, UPT, URZ, URZ, URZ ;  /* 0x000000fffffff290 */ /* 0x000fe2000fffe0ff */
[----:B----4-:R-:W-:Y:S11]  /*5cd0*/  @P0 BRA `(.L_x_96) ;  /* 0x0000000000080947 */ /* 0x010ff60003800000 */
[----:B------:R-:W3:Y:S02]  /*5ce0*/  SYNCS.PHASECHK.TRANS64.TRYWAIT P0, [R108+URZ+0xc0], R7 ;  /* 0x0000c0076c0075a7 */ /* 0x000ee400080011ff */
[----:B---3--:R-:W-:Y:S05]  /*5cf0*/  @!P0 BRA `(.L_x_97) ;  /* 0x0000003c00e48947 */ /* 0x008fea0003800000 */
.L_x_96:
[----:B------:R-:W-:Y:S05]  /*5d00*/  @!P1 BRA `(.L_x_98) ;  /* 0x0000000000409947 */ /* 0x000fea0003800000 */
[----:B------:R-:W4:Y:S01]  /*5d10*/  LDCU.64 UR8, c[0x4][0x78] ;  /* 0x01000f00ff0877ac */ /* 0x000f220008000a00 */
[----:B------:R-:W-:Y:S01]  /*5d20*/  MOV R3, 0x0 ;  /* 0x0000000000037802 */ /* 0x000fe20000000f00 */
[----:B------:R-:W-:Y:S02]  /*5d30*/  HFMA2 R12, -RZ, RZ, 0, 5.9604644775390625e-08 ;  /* 0x00000001ff0c7431 */ /* 0x000fe400000001ff */
[----:B------:R-:W-:Y:S02]  /*5d40*/  IMAD.MOV.U32 R8, RZ, RZ, 0x192 ;  /* 0x00000192ff087424 */ /* 0x000fe400078e00ff */
[----:B------:R-:W-:Y:S01]  /*5d50*/  IMAD.MOV.U32 R13, RZ, RZ, RZ ;  /* 0x000000ffff0d7224 */ /* 0x000fe200078e00ff */
[----:B------:R-:W3:Y:S01]  /*5d60*/  LDCU.64 UR6, c[0x4][0x80] ;  /* 0x01001000ff0677ac */ /* 0x000ee20008000a00 */
[----:B-1----:R-:W1:Y:S01]  /*5d70*/  LDC.64 R2, c[0x4][R3] ;  /* 0x0100000003027b82 */ /* 0x002e620000000a00 */
[----:B------:R-:W5:Y:S01]  /*5d80*/  LDCU.64 UR4, c[0x4][0x18] ;  /* 0x01000300ff0477ac */ /* 0x000f620008000a00 */
[----:B----4-:R-:W-:Y:S01]  /*5d90*/  MOV R5, UR9 ;  /* 0x0000000900057c02 */ /* 0x010fe20008000f00 */
[----:B------:R-:W-:Y:S01]  /*5da0*/  IMAD.U32 R4, RZ, RZ, UR8 ;  /* 0x00000008ff047e24 */ /* 0x000fe2000f8e00ff */
[----:B---3--:R-:W-:Y:S01]  /*5db0*/  MOV R7, UR7 ;  /* 0x0000000700077c02 */ /* 0x008fe20008000f00 */
[----:B------:R-:W-:Y:S01]  /*5dc0*/  IMAD.U32 R6, RZ, RZ, UR6 ;  /* 0x00000006ff067e24 */ /* 0x000fe2000f8e00ff */
[----:B-----5:R-:W-:Y:S01]  /*5dd0*/  MOV R11, UR5 ;  /* 0x00000005000b7c02 */ /* 0x020fe20008000f00 */
[----:B------:R-:W-:Y:S02]  /*5de0*/  IMAD.U32 R10, RZ, RZ, UR4 ;  /* 0x00000004ff0a7e24 */ /* 0x000fe4000f8e00ff */
[----:B------:R-:W-:Y:S07]  /*5df0*/  LEPC R20, `(.L_x_98) ;  /* 0x000000001014794e */ /* 0x000fee0000000000 */
[----:B-12---:R-:W-:Y:S05]  /*5e00*/  CALL.ABS.NOINC R2 ;  /* 0x0000000002007343 */ /* 0x006fea0003c00000 */
.L_x_98:
[----:B------:R-:W-:Y:S05]  /*5e10*/  WARPSYNC.ALL ;  /* 0x0000000000007948 */ /* 0x000fea0003800000 */
[----:B------:R-:W-:Y:S01]  /*5e20*/  R2UR UR4, R48 ;  /* 0x00000000300472ca */ /* 0x000fe200000e0000 */
[----:B------:R-:W-:Y:S01]  /*5e30*/  BSSY.RECONVERGENT B0, `(.L_x_99) ;  /* 0x00000a1000007945 */ /* 0x000fe20003800200 */
[C---:B------:R-:W-:Y:S02]  /*5e40*/  SHF.L.U32 R51, R56.reuse, 0x10, RZ ;  /* 0x0000001038337819 */ /* 0x040fe400000006ff */
[C---:B------:R-:W-:Y:S02]  /*5e50*/  PRMT R49, R56.reuse, 0x8880, RZ ;  /* 0x0000888038317816 */ /* 0x040fe400000000ff */
[----:B------:R-:W-:Y:S02]  /*5e60*/  SHF.R.S32.HI R51, RZ, 0x18, R51 ;  /* 0x00000018ff337819 */ /* 0x000fe40000011433 */
[----:B------:R-:W-:Y:S02]  /*5e70*/  SHF.L.U32 R52, R56, 0x8, RZ ;  /* 0x0000000838347819 */ /* 0x000fe400000006ff */
[C---:B------:R-:W-:Y:S02]  /*5e80*/  PRMT R54, R58.reuse, 0x8880, RZ ;  /* 0x000088803a367816 */ /* 0x040fe400000000ff */
[----:B------:R-:W-:Y:S01]  /*5e90*/  SHF.L.U32 R53, R58, 0x8, RZ ;  /* 0x000000083a357819 */ /* 0x000fe200000006ff */
[----:B-1-3--:R-:W-:Y:S01]  /*5ea0*/  LDTM.16dp32bit_t0_t15.x32 R4, tmem[UR4] ;  /* 0x00000004000479ee */ /* 0x00afe20008a80000 */
[----:B------:R-:W2:Y:S01]  /*5eb0*/  LDTM.16dp32bit_t16_t31.x32 R4, tmem[UR4+0x20] ;  /* 0x00002004000479ee */ /* 0x000ea20008aa0000 */
[----:B------:R-:W-:Y:S02]  /*5ec0*/  IADD3 R67, PT, PT, R95, UR49, RZ ;  /* 0x000000315f437c10 */ /* 0x000fe4000fffe0ff */
[----:B------:R-:W-:Y:S02]  /*5ed0*/  SHF.L.U32 R66, R97, 0x4, RZ ;  /* 0x0000000461427819 */ /* 0x000fe400000006ff */
[----:B------:R-:W-:Y:S02]  /*5ee0*/  SHF.R.S32.HI R53, RZ, 0x18, R53 ;  /* 0x00000018ff357819 */ /* 0x000fe40000011435 */
[----:B------:R-:W-:Y:S02]  /*5ef0*/  IADD3 R109, PT, PT, R67, R66, RZ ;  /* 0x00000042436d7210 */ /* 0x000fe40007ffe0ff */
[----:B------:R-:W-:Y:S02]  /*5f00*/  ISETP.NE.AND P0, PT, R105, RZ, PT ;  /* 0x000000ff6900720c */ /* 0x000fe40003f05270 */
[----:B------:R-:W-:Y:S01]  /*5f10*/  ISETP.NE.AND P6, PT, R72, RZ, PT ;  /* 0x000000ff4800720c */ /* 0x000fe20003fc5270 */
[----:B--2---:R-:W-:Y:S11]  /*5f20*/  IMAD R0, R47, R4, RZ ;  /* 0x000000042f007224 */ /* 0x004ff600078e02ff */
[----:B------:R-:W-:Y:S01]  /*5f30*/  @!UPT UIADD3 URZ, UPT, UPT, URZ, URZ, URZ ;  /* 0x000000fffffff290 */ /* 0x000fe2000fffe0ff */
[----:B------:R-:W-:Y:S01]  /*5f40*/  @P6 SHF.L.U32 R74, R99, 0x1f, RZ ;  /* 0x0000001f634a6819 */ /* 0x000fe200000006ff */
[----:B------:R-:W-:Y:S02]  /*5f50*/  IMAD R2, R47, R5, RZ ;  /* 0x000000052f027224 */ /* 0x000fe400078e02ff */
[----:B------:R-:W-:Y:S01]  /*5f60*/  IMAD R0, R49, R50, R0 ;  /* 0x0000003231007224 */ /* 0x000fe200078e0200 */
[----:B------:R-:W-:Y:S01]  /*5f70*/  SHF.R.S32.HI R49, RZ, 0x18, R52 ;  /* 0x00000018ff317819 */ /* 0x000fe20000011434 */
[----:B------:R-:W-:Y:S01]  /*5f80*/  IMAD R3, R47, R6, RZ ;  /* 0x000000062f037224 */ /* 0x000fe200078e02ff */
[----:B------:R-:W-:Y:S01]  /*5f90*/  SHF.L.U32 R52, R57, 0x10, RZ ;  /* 0x0000001039347819 */ /* 0x000fe200000006ff */
[-C--:B------:R-:W-:Y:S01]  /*5fa0*/  IMAD R2, R51, R50.reuse, R2 ;  /* 0x0000003233027224 */ /* 0x080fe200078e0202 */
[----:B------:R-:W-:Y:S01]  /*5fb0*/  SHF.R.S32.HI R51, RZ, 0x18, R56 ;  /* 0x00000018ff337819 */ /* 0x000fe20000011438 */
[----:B------:R-:W-:Y:S02]  /*5fc0*/  IMAD R7, R47, R7, RZ ;  /* 0x000000072f077224 */ /* 0x000fe400078e02ff */
[-C--:B------:R-:W-:Y:S01]  /*5fd0*/  IMAD R3, R49, R50.reuse, R3 ;  /* 0x0000003231037224 */ /* 0x080fe200078e0203 */
[----:B------:R-:W-:Y:S01]  /*5fe0*/  PRMT R49, R57, 0x8880, RZ ;  /* 0x0000888039317816 */ /* 0x000fe200000000ff */
[----:B------:R-:W-:Y:S01]  /*5ff0*/  IMAD R7, R51, R50, R7 ;  /* 0x0000003233077224 */ /* 0x000fe200078e0207 */
[----:B------:R-:W-:Y:S01]  /*6000*/  SHF.R.S32.HI R51, RZ, 0x18, R52 ;  /* 0x00000018ff337819 */ /* 0x000fe20000011434 */
[----:B------:R-:W-:Y:S02]  /*6010*/  IMAD R4, R47, R8, RZ ;  /* 0x000000082f047224 */ /* 0x000fe400078e02ff */
[----:B------:R-:W-:Y:S01]  /*6020*/  IMAD.SHL.U32 R52, R57, 0x100, RZ ;  /* 0x0000010039347824 */ /* 0x000fe200078e00ff */
[----:B------:R-:W-:Y:S01]  /*6030*/  I2IP.S8.S32.SAT R55, R7, R3, RZ ;  /* 0x0000000307377239 */ /* 0x000fe200000014ff */
[----:B------:R-:W-:Y:S02]  /*6040*/  IMAD R5, R47, R9, RZ ;  /* 0x000000092f057224 */ /* 0x000fe400078e02ff */
[----:B------:R-:W-:Y:S01]  /*6050*/  IMAD R4, R49, R50, R4 ;  /* 0x0000003231047224 */ /* 0x000fe200078e0204 */
[----:B------:R-:W-:Y:S01]  /*6060*/  SHF.R.S32.HI R49, RZ, 0x18, R52 ;  /* 0x00000018ff317819 */ /* 0x000fe20000011434 */
[----:B------:R-:W-:Y:S01]  /*6070*/  IMAD R6, R47, R10, RZ ;  /* 0x0000000a2f067224 */ /* 0x000fe200078e02ff */
[----:B------:R-:W-:Y:S01]  /*6080*/  I2IP.S8.S32.SAT R68, R2, R0, R55 ;  /* 0x0000000002447239 */ /* 0x000fe20000001437 */
[-C--:B------:R-:W-:Y:S01]  /*6090*/  IMAD R5, R51, R50.reuse, R5 ;  /* 0x0000003233057224 */ /* 0x080fe200078e0205 */
[----:B------:R-:W-:Y:S01]  /*60a0*/  SHF.L.U32 R52, R58, 0x10, RZ ;  /* 0x000000103a347819 */ /* 0x000fe200000006ff */
[----:B------:R-:W-:Y:S01]  /*60b0*/  IMAD R11, R47, R11, RZ ;  /* 0x0000000b2f0b7224 */ /* 0x000fe200078e02ff */
[----:B------:R-:W-:Y:S01]  /*60c0*/  SHF.R.S32.HI R51, RZ, 0x18, R57 ;  /* 0x00000018ff337819 */ /* 0x000fe20000011439 */
[----:B------:R-:W-:Y:S01]  /*60d0*/  IMAD R6, R49, R50, R6 ;  /* 0x0000003231067224 */ /* 0x000fe200078e0206 */
[----:B------:R-:W-:Y:S01]  /*60e0*/  SHF.R.S32.HI R52, RZ, 0x18, R52 ;  /* 0x00000018ff347819 */ /* 0x000fe20000011434 */
[C---:B------:R-:W-:Y:S02]  /*60f0*/  IMAD R8, R47.reuse, R12, RZ ;  /* 0x0000000c2f087224 */ /* 0x040fe400078e02ff */
[----:B------:R-:W-:Y:S02]  /*6100*/  IMAD.MOV.U32 R49, RZ, RZ, R54 ;  /* 0x000000ffff317224 */ /* 0x000fe400078e0036 */
[----:B------:R-:W-:Y:S02]  /*6110*/  IMAD R9, R47, R13, RZ ;  /* 0x0000000d2f097224 */ /* 0x000fe400078e02ff */
[----:B------:R-:W-:Y:S01]  /*6120*/  IMAD R11, R51, R50, R11 ;  /* 0x00000032330b7224 */ /* 0x000fe200078e020b */
[----:B------:R-:W-:Y:S01]  /*6130*/  SHF.R.S32.HI R51, RZ, 0x18, R58 ;  /* 0x00000018ff337819 */ /* 0x000fe2000001143a */
[----:B------:R-:W-:Y:S02]  /*6140*/  IMAD R10, R47, R14, RZ ;  /* 0x0000000e2f0a7224 */ /* 0x000fe400078e02ff */
[----:B------:R-:W-:Y:S01]  /*6150*/  IMAD R8, R49, R50, R8 ;  /* 0x0000003231087224 */ /* 0x000fe200078e0208 */
[----:B------:R-:W-:Y:S01]  /*6160*/  I2IP.S8.S32.SAT R69, R11, R6, RZ ;  /* 0x000000060b457239 */ /* 0x000fe200000014ff */
[----:B------:R-:W-:Y:S01]  /*6170*/  IMAD R15, R47, R15, RZ ;  /* 0x0000000f2f0f7224 */ /* 0x000fe200078e02ff */
[----:B------:R-:W-:Y:S01]  /*6180*/  PRMT R49, R59, 0x8880, RZ ;  /* 0x000088803b317816 */ /* 0x000fe200000000ff */
[----:B------:R-:W-:Y:S01]  /*6190*/  IMAD R9, R52, R50, R9 ;  /* 0x0000003234097224 */ /* 0x000fe200078e0209 */
[----:B------:R-:W-:Y:S01]  /*61a0*/  I2IP.S8.S32.SAT R69, R5, R4, R69 ;  /* 0x0000000405457239 */ /* 0x000fe20000001445 */
[-C--:B------:R-:W-:Y:S01]  /*61b0*/  IMAD R10, R53, R50.reuse, R10 ;  /* 0x00000032350a7224 */ /* 0x080fe200078e020a */
[----:B------:R-:W-:Y:S01]  /*61c0*/  SHF.L.U32 R53, R59, 0x8, RZ ;  /* 0x000000083b357819 */ /* 0x000fe200000006ff */
[----:B------:R-:W-:Y:S01]  /*61d0*/  IMAD R15, R51, R50, R15 ;  /* 0x00000032330f7224 */ /* 0x000fe200078e020f */
[----:B------:R-:W-:Y:S01]  /*61e0*/  SHF.L.U32 R51, R59, 0x10, RZ ;  /* 0x000000103b337819 */ /* 0x000fe200000006ff */
[C---:B------:R-:W-:Y:S01]  /*61f0*/  IMAD R12, R47.reuse, R16, RZ ;  /* 0x000000102f0c7224 */ /* 0x040fe200078e02ff */
[----:B------:R-:W-:Y:S01]  /*6200*/  SHF.R.S32.HI R53, RZ, 0x18, R53 ;  /* 0x00000018ff357819 */ /* 0x000fe20000011435 */
[C---:B------:R-:W-:Y:S01]  /*6210*/  IMAD R13, R47.reuse, R17, RZ ;  /* 0x000000112f0d7224 */ /* 0x040fe200078e02ff */
[----:B------:R-:W-:Y:S01]  /*6220*/  SHF.R.S32.HI R51, RZ, 0x18, R51 ;  /* 0x00000018ff337819 */ /* 0x000fe20000011433 */
[----:B------:R-:W-:Y:S01]  /*6230*/  IMAD R14, R47, R18, RZ ;  /* 0x000000122f0e7224 */ /* 0x000fe200078e02ff */
[----:B------:R-:W-:Y:S01]  /*6240*/  I2IP.S8.S32.SAT R70, R15, R10, RZ ;  /* 0x0000000a0f467239 */ /* 0x000fe200000014ff */
[----:B------:R-:W-:Y:S01]  /*6250*/  IMAD R12, R49, R50, R12 ;  /* 0x00000032310c7224 */ /* 0x000fe200078e020c */
[----:B------:R-:W-:Y:S01]  /*6260*/  SHF.R.S32.HI R49, RZ, 0x18, R59 ;  /* 0x00000018ff317819 */ /* 0x000fe2000001143b */
[----:B------:R-:W-:Y:S01]  /*6270*/  IMAD R19, R47, R19, RZ ;  /* 0x000000132f137224 */ /* 0x000fe200078e02ff */
[----:B------:R-:W-:Y:S01]  /*6280*/  I2IP.S8.S32.SAT R70, R9, R8, R70 ;  /* 0x0000000809467239 */ /* 0x000fe20000001446 */
[-C--:B------:R-:W-:Y:S01]  /*6290*/  IMAD R13, R51, R50.reuse, R13 ;  /* 0x00000032330d7224 */ /* 0x080fe200078e020d */
[C---:B------:R-:W-:Y:S01]  /*62a0*/  PRMT R51, R60.reuse, 0x8880, RZ ;  /* 0x000088803c337816 */ /* 0x040fe200000000ff */
[-C--:B------:R-:W-:Y:S01]  /*62b0*/  IMAD R14, R53, R50.reuse, R14 ;  /* 0x00000032350e7224 */ /* 0x080fe200078e020e */
[----:B------:R-:W-:Y:S01]  /*62c0*/  PRMT R53, R61, 0x8880, RZ ;  /* 0x000088803d357816 */ /* 0x000fe200000000ff */
[----:B------:R-:W-:Y:S01]  /*62d0*/  IMAD R19, R49, R50, R19 ;  /* 0x0000003231137224 */ /* 0x000fe200078e0213 */
[----:B------:R-:W-:Y:S01]  /*62e0*/  MOV R49, R51 ;  /* 0x0000003300317202 */ /* 0x000fe20000000f00 */
[----:B------:R-:W-:Y:S02]  /*62f0*/  IMAD R16, R47, R20, RZ ;  /* 0x000000142f107224 */ /* 0x000fe400078e02ff */
[C---:B------:R-:W-:Y:S01]  /*6300*/  IMAD.U32 R52, R60.reuse, 0x10000, RZ ;  /* 0x000100003c347824 */ /* 0x040fe200078e00ff */
[----:B------:R-:W-:Y:S01]  /*6310*/  I2IP.S8.S32.SAT R71, R19, R14, RZ ;  /* 0x0000000e13477239 */ /* 0x000fe200000014ff */
[----:B------:R-:W-:Y:S01]  /*6320*/  IMAD R16, R49, R50, R16 ;  /* 0x0000003231107224 */ /* 0x000fe200078e0210 */
[----:B------:R-:W-:Y:S01]  /*6330*/  SHF.L.U32 R49, R60, 0x8, RZ ;  /* 0x000000083c317819 */ /* 0x000fe200000006ff */
[C---:B------:R-:W-:Y:S01]  /*6340*/  IMAD R17, R47.reuse, R21, RZ ;  /* 0x000000152f117224 */ /* 0x040fe200078e02ff */
[----:B------:R-:W-:Y:S01]  /*6350*/  SHF.R.S32.HI R51, RZ, 0x18, R52 ;  /* 0x00000018ff337819 */ /* 0x000fe20000011434 */
[C---:B------:R-:W-:Y:S01]  /*6360*/  IMAD R18, R47.reuse, R22, RZ ;  /* 0x000000162f127224 */ /* 0x040fe200078e02ff */
[----:B------:R-:W-:Y:S01]  /*6370*/  SHF.R.S32.HI R49, RZ, 0x18, R49 ;  /* 0x00000018ff317819 */ /* 0x000fe20000011431 */
[----:B------:R-:W-:Y:S01]  /*6380*/  IMAD R23, R47, R23, RZ ;  /* 0x000000172f177224 */ /* 0x000fe200078e02ff */
[----:B------:R-:W-:Y:S01]  /*6390*/  I2IP.S8.S32.SAT R71, R13, R12, R71 ;  /* 0x0000000c0d477239 */ /* 0x000fe20000001447 */
[----:B------:R-:W-:Y:S01]  /*63a0*/  IMAD R17, R51, R50, R17 ;  /* 0x0000003233117224 */ /* 0x000fe200078e0211 */
[C---:B------:R-:W-:Y:S01]  /*63b0*/  SHF.L.U32 R52, R61.reuse, 0x10, RZ ;  /* 0x000000103d347819 */ /* 0x040fe200000006ff */
[----:B------:R-:W-:Y:S01]  /*63c0*/  IMAD.SHL.U32 R54, R61, 0x100, RZ ;  /* 0x000001003d367824 */ /* 0x000fe200078e00ff */
[----:B------:R-:W-:Y:S01]  /*63d0*/  SHF.R.S32.HI R51, RZ, 0x18, R60 ;  /* 0x00000018ff337819 */ /* 0x000fe2000001143c */
[----:B------:R-:W-:Y:S01]  /*63e0*/  IMAD R20, R47, R24, RZ ;  /* 0x000000182f147224 */ /* 0x000fe200078e02ff */
[----:B------:R1:W-:Y:S01]  /*63f0*/  STS.128 [R95+UR49+0x4200], R68 ;  /* 0x004200445f007988 */ /* 0x0003e20008000c31 */
[-C--:B------:R-:W-:Y:S01]  /*6400*/  IMAD R18, R49, R50.reuse, R18 ;  /* 0x0000003231127224 */ /* 0x080fe200078e0212 */
[----:B------:R-:W-:Y:S01]  /*6410*/  SHF.R.S32.HI R52, RZ, 0x18, R52 ;  /* 0x00000018ff347819 */ /* 0x000fe20000011434 */
[----:B------:R-:W-:Y:S01]  /*6420*/  IMAD R21, R47, R25, RZ ;  /* 0x000000192f157224 */ /* 0x000fe200078e02ff */
[----:B------:R-:W-:Y:S01]  /*6430*/  SHF.R.S32.HI R49, RZ, 0x18, R54 ;  /* 0x00000018ff317819 */ /* 0x000fe20000011436 */
[----:B------:R-:W-:Y:S01]  /*6440*/  IMAD R23, R51, R50, R23 ;  /* 0x0000003233177224 */ /* 0x000fe200078e0217 */
[----:B------:R-:W-:Y:S01]  /*6450*/  SHF.R.S32.HI R51, RZ, 0x18, R61 ;  /* 0x00000018ff337819 */ /* 0x000fe2000001143d */
[----:B------:R-:W-:Y:S01]  /*6460*/  IMAD R22, R47, R26, RZ ;  /* 0x0000001a2f167224 */ /* 0x000fe200078e02ff */
[----:B------:R-:W-:Y:S01]  /*6470*/  SHF.R.S32.HI R54, RZ, 0x18, R63 ;  /* 0x00000018ff367819 */ /* 0x000fe2000001143f */
[----:B------:R-:W-:Y:S01]  /*6480*/  IMAD R20, R53, R50, R20 ;  /* 0x0000003235147224 */ /* 0x000fe200078e0214 */
[----:B------:R-:W-:Y:S01]  /*6490*/  I2IP.S8.S32.SAT R76, R23, R18, RZ ;  /* 0x00000012174c7239 */ /* 0x000fe200000014ff */
[----:B------:R-:W-:Y:S01]  /*64a0*/  IMAD R27, R47, R27, RZ ;  /* 0x0000001b2f1b7224 */ /* 0x000fe200078e02ff */
[----:B------:R-:W-:Y:S01]  /*64b0*/  SHF.L.U32 R53, R62, 0x8, RZ ;  /* 0x000000083e357819 */ /* 0x000fe200000006ff */
[-C--:B------:R-:W-:Y:S01]  /*64c0*/  IMAD R21, R52, R50.reuse, R21 ;  /* 0x0000003234157224 */ /* 0x080fe200078e0215 */
[C---:B------:R-:W-:Y:S01]  /*64d0*/  SHF.L.U32 R52, R62.reuse, 0x10, RZ ;  /* 0x000000103e347819 */ /* 0x040fe200000006ff */
[----:B------:R-:W-:Y:S01]  /*64e0*/  IMAD R22, R49, R50, R22 ;  /* 0x0000003231167224 */ /* 0x000fe200078e0216 */
[----:B------:R-:W-:Y:S01]  /*64f0*/  PRMT R49, R62, 0x8880, RZ ;  /* 0x000088803e317816 */ /* 0x000fe200000000ff */
[----:B------:R-:W-:Y:S01]  /*6500*/  IMAD R24, R47, R28, RZ ;  /* 0x0000001c2f187224 */ /* 0x000fe200078e02ff */
[----:B------:R-:W-:Y:S01]  /*6510*/  I2IP.S8.S32.SAT R76, R17, R16, R76 ;  /* 0x00000010114c7239 */ /* 0x000fe2000000144c */
[----:B------:R-:W-:Y:S01]  /*6520*/  IMAD R27, R51, R50, R27 ;  /* 0x00000032331b7224 */ /* 0x000fe200078e021b */
[----:B------:R-:W-:Y:S01]  /*6530*/  SHF.R.S32.HI R51, RZ, 0x18, R52 ;  /* 0x00000018ff337819 */ /* 0x000fe20000011434 */
[C---:B------:R-:W-:Y:S01]  /*6540*/  IMAD R25, R47.reuse, R29, RZ ;  /* 0x0000001d2f197224 */ /* 0x040fe200078e02ff */
[----:B------:R-:W-:Y:S01]  /*6550*/  SHF.R.S32.HI R53, RZ, 0x18, R53 ;  /* 0x00000018ff357819 */ /* 0x000fe20000011435 */
[----:B------:R-:W-:Y:S01]  /*6560*/  IMAD R26, R47, R30, RZ ;  /* 0x0000001e2f1a7224 */ /* 0x000fe200078e02ff */
[----:B------:R-:W-:Y:S01]  /*6570*/  I2IP.S8.S32.SAT R77, R27, R22, RZ ;  /* 0x000000161b4d7239 */ /* 0x000fe200000014ff */
[-C--:B------:R-:W-:Y:S01]  /*6580*/  IMAD R24, R49, R50.reuse, R24 ;  /* 0x0000003231187224 */ /* 0x080fe200078e0218 */
[----:B------:R-:W-:Y:S01]  /*6590*/  SHF.L.U32 R52, R63, 0x10, RZ ;  /* 0x000000103f347819 */ /* 0x000fe200000006ff */
[----:B------:R-:W-:Y:S01]  /*65a0*/  IMAD R25, R51, R50, R25 ;  /* 0x0000003233197224 */ /* 0x000fe200078e0219 */
[----:B------:R-:W-:Y:S01]  /*65b0*/  I2IP.S8.S32.SAT R77, R21, R20, R77 ;  /* 0x00000014154d7239 */ /* 0x000fe2000000144d */
[----:B------:R-:W-:Y:S01]  /*65c0*/  IMAD R26, R53, R50, R26 ;  /* 0x00000032351a7224 */ /* 0x000fe200078e021a */
[----:B------:R-:W-:Y:S01]  /*65d0*/  SHF.R.S32.HI R49, RZ, 0x18, R62 ;  /* 0x00000018ff317819 */ /* 0x000fe2000001143e */
[----:B------:R-:W-:Y:S01]  /*65e0*/  IMAD R31, R47, R31, RZ ;  /* 0x0000001f2f1f7224 */ /* 0x000fe200078e02ff */
[C---:B------:R-:W-:Y:S01]  /*65f0*/  PRMT R51, R63.reuse, 0x8880, RZ ;  /* 0x000088803f337816 */ /* 0x040fe200000000ff */
[----:B------:R-:W-:Y:S01]  /*6600*/  IMAD.SHL.U32 R53, R63, 0x100, RZ ;  /* 0x000001003f357824 */ /* 0x000fe200078e00ff */
[----:B------:R-:W-:Y:S01]  /*6610*/  SHF.R.S32.HI R52, RZ, 0x18, R52 ;  /* 0x00000018ff347819 */ /* 0x000fe20000011434 */
[C---:B------:R-:W-:Y:S02]  /*6620*/  IMAD R28, R47.reuse, R32, RZ ;  /* 0x000000202f1c7224 */ /* 0x040fe400078e02ff */
[----:B------:R-:W-:Y:S01]  /*6630*/  IMAD R29, R47, R33, RZ ;  /* 0x000000212f1d7224 */ /* 0x000fe200078e02ff */
[----:B------:R-:W-:Y:S01]  /*6640*/  SHF.R.S32.HI R53, RZ, 0x18, R53 ;  /* 0x00000018ff357819 */ /* 0x000fe20000011435 */
[-C--:B------:R-:W-:Y:S02]  /*6650*/  IMAD R31, R49, R50.reuse, R31 ;  /* 0x00000032311f7224 */ /* 0x080fe400078e021f */
[----:B------:R-:W-:Y:S02]  /*6660*/  IMAD R28, R51, R50, R28 ;  /* 0x00000032331c7224 */ /* 0x000fe400078e021c */
[----:B------:R-:W-:Y:S01]  /*6670*/  IMAD R30, R47, R34, RZ ;  /* 0x000000222f1e7224 */ /* 0x000fe200078e02ff */
[----:B------:R-:W-:Y:S01]  /*6680*/  I2IP.S8.S32.SAT R55, R31, R26, RZ ;  /* 0x0000001a1f377239 */ /* 0x000fe200000014ff */
[----:B------:R-:W-:Y:S02]  /*6690*/  IMAD R29, R52, R50, R29 ;  /* 0x00000032341d7224 */ /* 0x000fe400078e021d */
[----:B------:R-:W-:Y:S01]  /*66a0*/  IMAD R35, R47, R35, RZ ;  /* 0x000000232f237224 */ /* 0x000fe200078e02ff */
[----:B------:R-:W-:Y:S01]  /*66b0*/  I2IP.S8.S32.SAT R78, R25, R24, R55 ;  /* 0x00000018194e7239 */ /* 0x000fe20000001437 */
[-C--:B------:R-:W-:Y:S01]  /*66c0*/  IMAD R30, R53, R50.reuse, R30 ;  /* 0x00000032351e7224 */ /* 0x080fe200078e021e */
[----:B------:R-:W-:Y:S01]  /*66d0*/  LEA R55, R100, UR49, 0x3 ;  /* 0x0000003164377c11 */ /* 0x000fe2000f8e18ff */
[----:B------:R-:W-:Y:S05]  /*66e0*/  IMAD R35, R54, R50, R35 ;  /* 0x0000003236237224 */ /* 0x000fea00078e0223 */
[----:B------:R-:W-:Y:S04]  /*66f0*/  I2IP.S8.S32.SAT R73, R35, R30, RZ ;  /* 0x0000001e23497239 */ /* 0x000fe800000014ff */
[----:B------:R-:W-:Y:S05]  /*6700*/  I2IP.S8.S32.SAT R79, R29, R28, R73 ;  /* 0x0000001c1d4f7239 */ /* 0x000fea0000001449 */
[----:B------:R1:W-:Y:S01]  /*6710*/  STS.128 [R109+0x4210], R76 ;  /* 0x0042104c6d007388 */ /* 0x0003e20000000c00 */
[----:B------:R-:W-:Y:S01]  /*6720*/  @!PT LDS RZ, [RZ] ;  /* 0x00000000fffff984 */ /* 0x000fe20000000800 */
[----:B------:R-:W-:Y:S01]  /*6730*/  @!PT LDS RZ, [RZ] ;  /* 0x00000000fffff984 */ /* 0x000fe20000000800 */
[----:B------:R-:W-:Y:S01]  /*6740*/  @!PT LDS RZ, [RZ] ;  /* 0x00000000fffff984 */ /* 0x000fe20000000800 */
[----:B------:R-:W-:Y:S01]  /*6750*/  @!PT LDS RZ, [RZ] ;  /* 0x00000000fffff984 */ /* 0x000fe20000000800 */
[----:B------:R2:W-:Y:S07]  /*6760*/  MEMBAR.ALL.CTA ;  /* 0x0000000000007992 */ /* 0x0005ee0000008000 */
[----:B--2---:R-:W2:Y:S02]  /*6770*/  FENCE.VIEW.ASYNC.S ;  /* 0x00000000000073c6 */ /* 0x004ea40000000000 */
[----:B--2---:R-:W-:Y:S06]  /*6780*/  BAR.SYNC.DEFER_BLOCKING 0x1, 0x80 ;  /* 0x0042000000007b1d */ /* 0x004fec0000010000 */
[----:B------:R-:W-:Y:S05]  /*6790*/  @P0 BRA `(.L_x_100) ;  /* 0x0000000000280947 */ /* 0x000fea0003800000 */
[----:B------:R-:W-:Y:S02]  /*67a0*/  UIADD3 UR4, UPT, UPT, UR49, 0x4200, URZ ;  /* 0x0000420031047890 */ /* 0x000fe4000fffe0ff */
[----:B------:R-:W-:Y:S01]  /*67b0*/  UIADD3 UR6, UP0, UPT, UR52, 0x680, URZ ;  /* 0x0000068034067890 */ /* 0x000fe2000ff1e0ff */
[----:B------:R-:W-:Y:S03]  /*67c0*/  UMOV UR43, UR36 ;  /* 0x00000024002b7c82 */ /* 0x000fe60008000000 */
[----:B------:R-:W-:Y:S01]  /*67d0*/  MOV R104, UR4 ;  /* 0x0000000400687c02 */ /* 0x000fe20008000f00 */
[----:B------:R-:W-:Y:S03]  /*67e0*/  UIADD3.X UR7, UPT, UPT, URZ, UR53, URZ, UP0, !UPT ;  /* 0x00000035ff077290 */ /* 0x000fe600087fe4ff */
[----:B------:R-:W-:Y:S11]  /*67f0*/  R2UR UR40, R104 ;  /* 0x00000000682872ca */ /* 0x000ff600000e0000 */
[----:B------:R-:W-:Y:S02]  /*6800*/  @!UPT UIADD3 URZ, UPT, UPT, URZ, URZ, URZ ;  /* 0x000000fffffff290 */ /* 0x000fe4000fffe0ff */
[----:B------:R2:W-:Y:S01]  /*6810*/  UTMASTG.3D [UR40], [UR6] ;  /* 0x00000028060073b5 */ /* 0x0005e20008010000 */
[----:B------:R0:W-:Y:S01]  /*6820*/  UTMACMDFLUSH ;  /* 0x00000000000079b7 */ /* 0x0001e20000000000 */
[----:B--2---:R-:W-:Y:S04]  /*6830*/  DEPBAR.LE SB0, 0x1 ;  /* 0x000080400000791a */ /* 0x004fe80000000000 */
.L_x_100:
[----:B------:R-:W-:Y:S05]  /*6840*/  BSYNC.RECONVERGENT B0 ;  /* 0x0000000000007941 */ /* 0x000fea0003800200 */
.L_x_99:
[----:B------:R-:W-:Y:S06]  /*6850*/  BAR.SYNC.DEFER_BLOCKING 0x1, 0x80 ;  /* 0x0042000000007b1d */ /* 0x000fec0000010000 */
[----:B------:R-:W2:Y:S01]  /*6860*/  @P6 SYNCS.PHASECHK.TRANS64.TRYWAIT P0, [R55+URZ+0x50], R74 ;  /* 0x0000504a370065a7 */ /* 0x000ea200080011ff */
[----:B------:R-:W-:Y:S01]  /*6870*/  BSSY B1, `(.L_x_101) ;  /* 0x000001f000017945 */ /* 0x000fe20003800000 */
[----:B--2---:R-:W-:Y:S03]  /*6880*/  @P6 SEL R64, RZ, 0x1, !P0 ;  /* 0x00000001ff406807 */ /* 0x004fe60004000000 */
[----:B------:R-:W-:Y:S05]  /*6890*/  @!P6 BRA `(.L_x_102) ;  /* 0x000000000070e947 */ /* 0x000fea0003800000 */
[----:B------:R-:W-:Y:S01]  /*68a0*/  ISETP.NE.AND P1, PT, R65, RZ, PT ;  /* 0x000000ff4100720c */ /* 0x000fe20003f25270 */
[----:B------:R-:W-:Y:S01]  /*68b0*/  BSSY B0, `(.L_x_103) ;  /* 0x0000008000007945 */ /* 0x000fe20003800000 */
[----:B------:R-:W-:Y:S11]  /*68c0*/  ISETP.NE.AND P0, PT, R64, RZ, PT ;  /* 0x000000ff4000720c */ /* 0x000ff60003f05270 */
[----:B------:R-:W-:Y:S04]  /*68d0*/  @P1 IMAD R3, R100, 0x1000, R67 ;  /* 0x0000100064031824 */ /* 0x000fe800078e0243 */
[----:B------:R-:W-:Y:S01]  /*68e0*/  @P1 IMAD.IADD R2, R66, 0x1, R3 ;  /* 0x0000000142021824 */ /* 0x000fe200078e0203 */
[----:B------:R-:W-:Y:S06]  /*68f0*/  @P0 BRA `(.L_x_104) ;  /* 0x00000000000c0947 */ /* 0x000fec0003800000 */
[----:B------:R-:W-:Y:S04]  /*6900*/  SHF.L.U32 R0, R99, 0x1f, RZ ;  /* 0x0000001f63007819 */ /* 0x000fe800000006ff */
[----:B------:R-:W2:Y:S02]  /*6910*/  SYNCS.PHASECHK.TRANS64.TRYWAIT P0, [R55+URZ+0x50], R0 ;  /* 0x00005000370075a7 */ /* 0x000ea400080011ff */
[----:B--2---:R-:W-:Y:S05]  /*6920*/  @!P0 BRA `(.L_x_105) ;  /* 0x0000003000ec8947 */ /* 0x004fea0003800000 */
.L_x_104:
[----:B------:R-:W-:Y:S05]  /*6930*/  BSYNC B0 ;  /* 0x0000000000007941 */ /* 0x000fea0003800000 */
.L_x_103:
[----:B------:R-:W-:Y:S01]  /*6940*/  ISETP.NE.AND P0, PT, R65, RZ, PT ;  /* 0x000000ff4100720c */ /* 0x000fe20003f05270 */
[----:B--2---:R-:W-:Y:S02]  /*6950*/  VIADD R55, R55, 0x70 ;  /* 0x0000007037377836 */ /* 0x004fe40000000000 */
[----:B------:R-:W-:Y:S02]  /*6960*/  IMAD.U32 R0, RZ, RZ, UR37 ;  /* 0x00000025ff007e24 */ /* 0x000fe4000f8e00ff */
[----:B------:R-:W-:Y:S03]  /*6970*/  VIADD R100, R100, 0x1 ;  /* 0x0000000164647836 */ /* 0x000fe60000000000 */
[----:B------:R-:W-:Y:S05]  /*6980*/  PRMT R0, R0, 0x654, R55 ;  /* 0x0000065400007816 */ /* 0x000fea0000000037 */
[----:B------:R2:W3:Y:S04]  /*6990*/  @P0 LDS.128 R56, [R3+0x200] ;  /* 0x0002000003380984 */ /* 0x0004e80000000c00 */
[----:B------:R2:W4:Y:S01]  /*69a0*/  @P0 LDS.128 R60, [R2+0x210] ;  /* 0x00021000023c0984 */ /* 0x0005220000000c00 */
        /* <DEDUP_REMOVED lines=10> */
[----:B--23--:R-:W-:Y:S02]  /*6a50*/  LOP3.LUT R99, R99, R0, RZ, 0x3c, !PT ;  /* 0x0000000063637212 */ /* 0x00cfe400078e3cff */
.L_x_102:
[----:B------:R-:W-:Y:S05]  /*6a60*/  BSYNC B1 ;  /* 0x0000000000017941 */ /* 0x000fea0003800000 */
.L_x_101:
[----:B------:R-:W-:Y:S05]  /*6a70*/  VIADD R3, R48, 0x40 ;  /* 0x0000004030037836 */ /* 0x000fea0000000000 */
[----:B------:R-:W-:Y:S04]  /*6a80*/  SHF.R.U32.HI R3, RZ, 0x15, R3 ;  /* 0x00000015ff037819 */ /* 0x000fe80000011603 */
[----:B------:R-:W-:Y:S11]  /*6a90*/  LOP3.LUT P0, RZ, R3, 0x3, R96, 0x48, !PT ;  /* 0x0000000303ff7812 */ /* 0x000ff60007804860 */
[----:B------:R-:W-:Y:S02]  /*6aa0*/  @!UPT UIADD3 URZ, UPT, UPT, URZ, URZ, URZ ;  /* 0x000000fffffff290 */ /* 0x000fe4000fffe0ff */
[----:B------:R-:W-:Y:S05]  /*6ab0*/  @!P0 BRA `(.L_x_106) ;  /* 0x0000000000408947 */ /* 0x000fea0003800000 */
[----:B------:R-:W2:Y:S01]  /*6ac0*/  LDCU.64 UR8, c[0x4][0x78] ;  /* 0x01000f00ff0877ac */ /* 0x000ea20008000a00 */
[----:B------:R-:W-:Y:S01]  /*6ad0*/  MOV R3, 0x0 ;  /* 0x0000000000037802 */ /* 0x000fe20000000f00 */
[----:B------:R-:W-:Y:S02]  /*6ae0*/  HFMA2 R12, -RZ, RZ, 0, 5.9604644775390625e-08 ;  /* 0x00000001ff0c7431 */ /* 0x000fe400000001ff */
[----:B------:R-:W-:Y:S02]  /*6af0*/  IMAD.MOV.U32 R8, RZ, RZ, 0x192 ;  /* 0x00000192ff087424 */ /* 0x000fe400078e00ff */
[----:B------:R-:W-:Y:S01]  /*6b00*/  IMAD.MOV.U32 R13, RZ, RZ, RZ ;  /* 0x000000ffff0d7224 */ /* 0x000fe200078e00ff */
[----:B------:R-:W3:Y:S01]  /*6b10*/  LDCU.64 UR6, c[0x4][0x80] ;  /* 0x01001000ff0677ac */ /* 0x000ee20008000a00 */
[----:B------:R-:W1:Y:S01]  /*6b20*/  LDC.64 R2, c[0x4][R3] ;  /* 0x0100000003027b82 */ /* 0x000e620000000a00 */
[----:B------:R-:W5:Y:S01]  /*6b30*/  LDCU.64 UR4, c[0x4][0x18] ;  /* 0x01000300ff0477ac */ /* 0x000f620008000a00 */
[----:B--2---:R-:W-:Y:S01]  /*6b40*/  MOV R5, UR9 ;  /* 0x0000000900057c02 */ /* 0x004fe20008000f00 */
[----:B------:R-:W-:Y:S01]  /*6b50*/  IMAD.U32 R4, RZ, RZ, UR8 ;  /* 0x00000008ff047e24 */ /* 0x000fe2000f8e00ff */
[----:B---3--:R-:W-:Y:S01]  /*6b60*/  MOV R7, UR7 ;  /* 0x0000000700077c02 */ /* 0x008fe20008000f00 */
[----:B------:R-:W-:Y:S01]  /*6b70*/  IMAD.U32 R6, RZ, RZ, UR6 ;  /* 0x00000006ff067e24 */ /* 0x000fe2000f8e00ff */
[----:B-----5:R-:W-:Y:S01]  /*6b80*/  MOV R11, UR5 ;  /* 0x00000005000b7c02 */ /* 0x020fe20008000f00 */
[----:B------:R-:W-:Y:S02]  /*6b90*/  IMAD.U32 R10, RZ, RZ, UR4 ;  /* 0x00000004ff0a7e24 */ /* 0x000fe4000f8e00ff */
[----:B------:R-:W-:Y:S07]  /*6ba0*/  LEPC R20, `(.L_x_106) ;  /* 0x000000001014794e */ /* 0x000fee0000000000 */
[----:B-1--4-:R-:W-:Y:S05]  /*6bb0*/  CALL.ABS.NOINC R2 ;  /* 0x0000000002007343 */ /* 0x012fea0003c00000 */
.L_x_106:
[----:B------:R-:W-:Y:S01]  /*6bc0*/  SHF.L.U32 R51, R56, 0x10, RZ ;  /* 0x0000001038337819 */ /* 0x000fe200000006ff */
[----:B------:R-:W-:Y:S05]  /*6bd0*/  WARPSYNC.ALL ;  /* 0x0000000000007948 */ /* 0x000fea0003800000 */
[----:B------:R-:W-:Y:S01]  /*6be0*/  R2UR UR4, R48 ;  /* 0x00000000300472ca */ /* 0x000fe200000e0000 */
[----:B------:R-:W-:Y:S01]  /*6bf0*/  BSSY.RECONVERGENT B0, `(.L_x_107) ;  /* 0x0000099000007945 */ /* 0x000fe20003800200 */
[C---:B------:R-:W-:Y:S02]  /*6c00*/  PRMT R49, R56.reuse, 0x8880, RZ ;  /* 0x0000888038317816 */ /* 0x040fe400000000ff */
[----:B------:R-:W-:Y:S02]  /*6c10*/  SHF.R.S32.HI R51, RZ, 0x18, R51 ;  /* 0x00000018ff337819 */ /* 0x000fe40000011433 */
[----:B------:R-:W-:Y:S02]  /*6c20*/  SHF.L.U32 R52, R56, 0x8, RZ ;  /* 0x0000000838347819 */ /* 0x000fe400000006ff */
[----:B------:R-:W-:Y:S02]  /*6c30*/  SHF.L.U32 R53, R57, 0x8, RZ ;  /* 0x0000000839357819 */ /* 0x000fe400000006ff */
[----:B------:R-:W-:Y:S02]  /*6c40*/  SHF.R.S32.HI R54, RZ, 0x18, R58 ;  /* 0x00000018ff367819 */ /* 0x000fe4000001143a */
[----:B------:R-:W-:Y:S01]  /*6c50*/  SHF.R.S32.HI R53, RZ, 0x18, R53 ;  /* 0x00000018ff357819 */ /* 0x000fe20000011435 */
[----:B------:R-:W-:Y:S01]  /*6c60*/  LDTM.16dp32bit_t0_t15.x32 R4, tmem[UR4+0x40] ;  /* 0x00004004000479ee */ /* 0x000fe20008a80000 */
[----:B------:R-:W2:Y:S01]  /*6c70*/  LDTM.16dp32bit_t16_t31.x32 R4, tmem[UR4+0x60] ;  /* 0x00006004000479ee */ /* 0x000ea20008aa0000 */
[----:B----4-:R-:W-:Y:S02]  /*6c80*/  SHF.L.U32 R55, R62, 0x8, RZ ;  /* 0x000000083e377819 */ /* 0x010fe400000006ff */
[----:B------:R-:W-:Y:S02]  /*6c90*/  ISETP.NE.AND P0, PT, R105, RZ, PT ;  /* 0x000000ff6900720c */ /* 0x000fe40003f05270 */
[----:B------:R-:W-:Y:S02]  /*6ca0*/  SHF.R.S32.HI R55, RZ, 0x18, R55 ;  /* 0x00000018ff377819 */ /* 0x000fe40000011437 */
[----:B------:R-:W-:Y:S01]  /*6cb0*/  ISETP.NE.AND P6, PT, R72, RZ, PT ;  /* 0x000000ff4800720c */ /* 0x000fe20003fc5270 */
[C---:B--2---:R-:W-:Y:S02]  /*6cc0*/  IMAD R0, R47.reuse, R4, RZ ;  /* 0x000000042f007224 */ /* 0x044fe400078e02ff */
        /* <DEDUP_REMOVED lines=12> */
[C---:B------:R-:W-:Y:S01]  /*6d90*/  IMAD R4, R47.reuse, R8, RZ ;  /* 0x000000082f047224 */ /* 0x040fe200078e02ff */
[----:B------:R-:W-:Y:S01]  /*6da0*/  SHF.L.U32 R52, R58, 0x10, RZ ;  /* 0x000000103a347819 */ /* 0x000fe200000006ff */
[----:B------:R-:W-:Y:S01]  /*6db0*/  IMAD R5, R47, R9, RZ ;  /* 0x000000092f057224 */ /* 0x000fe200078e02ff */
[----:B-1----:R-:W-:Y:S01]  /*6dc0*/  I2IP.S8.S32.SAT R69, R7, R3, RZ ;  /* 0x0000000307457239 */ /* 0x002fe200000014ff */
[----:B------:R-:W-:Y:S01]  /*6dd0*/  IMAD R6, R47, R10, RZ ;  /* 0x0000000a2f067224 */ /* 0x000fe200078e02ff */
[----:B------:R-:W-:Y:S01]  /*6de0*/  SHF.R.S32.HI R52, RZ, 0x18, R52 ;  /* 0x00000018ff347819 */ /* 0x000fe20000011434 */
[----:B------:R-:W-:Y:S01]  /*6df0*/  IMAD R4, R49, R50, R4 ;  /* 0x0000003231047224 */ /* 0x000fe200078e0204 */
[----:B------:R-:W-:Y:S01]  /*6e00*/  I2IP.S8.S32.SAT R68, R2, R0, R69 ;  /* 0x0000000002447239 */ /* 0x000fe20000001445 */
[-C--:B------:R-:W-:Y:S01]  /*6e10*/  IMAD R5, R51, R50.reuse, R5 ;  /* 0x0000003233057224 */ /* 0x080fe200078e0205 */
[----:B------:R-:W-:Y:S01]  /*6e20*/  SHF.R.S32.HI R49, RZ, 0x18, R57 ;  /* 0x00000018ff317819 */ /* 0x000fe20000011439 */
[----:B------:R-:W-:Y:S01]  /*6e30*/  IMAD R11, R47, R11, RZ ;  /* 0x0000000b2f0b7224 */ /* 0x000fe200078e02ff */
[C---:B------:R-:W-:Y:S01]  /*6e40*/  PRMT R51, R58.reuse, 0x8880, RZ ;  /* 0x000088803a337816 */ /* 0x040fe200000000ff */
[----:B------:R-:W-:Y:S01]  /*6e50*/  IMAD R6, R53, R50, R6 ;  /* 0x0000003235067224 */ /* 0x000fe200078e0206 */
[----:B------:R-:W-:Y:S01]  /*6e60*/  SHF.L.U32 R53, R58, 0x8, RZ ;  /* 0x000000083a357819 */ /* 0x000fe200000006ff */
[C---:B------:R-:W-:Y:S02]  /*6e70*/  IMAD R8, R47.reuse, R12, RZ ;  /* 0x0000000c2f087224 */ /* 0x040fe400078e02ff */
[----:B------:R-:W-:Y:S01]  /*6e80*/  IMAD R9, R47, R13, RZ ;  /* 0x0000000d2f097224 */ /* 0x000fe200078e02ff */
[----:B------:R-:W-:Y:S01]  /*6e90*/  SHF.R.S32.HI R53, RZ, 0x18, R53 ;  /* 0x00000018ff357819 */ /* 0x000fe20000011435 */
[----:B------:R-:W-:Y:S01]  /*6ea0*/  IMAD R11, R49, R50, R11 ;  /* 0x00000032310b7224 */ /* 0x000fe200078e020b */
[----:B------:R-:W-:Y:S01]  /*6eb0*/  PRMT R49, R59, 0x8880, RZ ;  /* 0x000088803b317816 */ /* 0x000fe200000000ff */
[----:B------:R-:W-:Y:S02]  /*6ec0*/  IMAD R10, R47, R14, RZ ;  /* 0x0000000e2f0a7224 */ /* 0x000fe400078e02ff */
[----:B------:R-:W-:Y:S01]  /*6ed0*/  IMAD R8, R51, R50, R8 ;  /* 0x0000003233087224 */ /* 0x000fe200078e0208 */
[----:B------:R-:W-:Y:S01]  /*6ee0*/  I2IP.S8.S32.SAT R70, R11, R6, RZ ;  /* 0x000000060b467239 */ /* 0x000fe200000014ff */
[-C--:B------:R-:W-:Y:S01]  /*6ef0*/  IMAD R9, R52, R50.reuse, R9 ;  /* 0x0000003234097224 */ /* 0x080fe200078e0209 */
[----:B------:R-:W-:Y:S01]  /*6f00*/  SHF.L.U32 R51, R59, 0x10, RZ ;  /* 0x000000103b337819 */ /* 0x000fe200000006ff */
[----:B------:R-:W-:Y:S01]  /*6f10*/  IMAD R10, R53, R50, R10 ;  /* 0x00000032350a7224 */ /* 0x000fe200078e020a */
[----:B------:R-:W-:Y:S01]  /*6f20*/  I2IP.S8.S32.SAT R69, R5, R4, R70 ;  /* 0x0000000405457239 */ /* 0x000fe20000001446 */
[----:B------:R-:W-:Y:S01]  /*6f30*/  IMAD R15, R47, R15, RZ ;  /* 0x0000000f2f0f7224 */ /* 0x000fe200078e02ff */
[----:B------:R-:W-:Y:S01]  /*6f40*/  SHF.R.S32.HI R51, RZ, 0x18, R51 ;  /* 0x00000018ff337819 */ /* 0x000fe20000011433 */
[----:B------:R-:W-:Y:S01]  /*6f50*/  IMAD.SHL.U32 R53, R59, 0x100, RZ ;  /* 0x000001003b357824 */ /* 0x000fe200078e00ff */
[----:B------:R-:W-:Y:S01]  /*6f60*/  SHF.R.S32.HI R52, RZ, 0x18, R59 ;  /* 0x00000018ff347819 */ /* 0x000fe2000001143b */
[C---:B------:R-:W-:Y:S02]  /*6f70*/  IMAD R12, R47.reuse, R16, RZ ;  /* 0x000000102f0c7224 */ /* 0x040fe400078e02ff */
[----:B------:R-:W-:Y:S01]  /*6f80*/  IMAD R13, R47, R17, RZ ;  /* 0x000000112f0d7224 */ /* 0x000fe200078e02ff */
[----:B------:R-:W-:Y:S01]  /*6f90*/  SHF.R.S32.HI R53, RZ, 0x18, R53 ;  /* 0x00000018ff357819 */ /* 0x000fe20000011435 */
[----:B------:R-:W-:Y:S01]  /*6fa0*/  IMAD R15, R54, R50, R15 ;  /* 0x00000032360f7224 */ /* 0x000fe200078e020f */
[----:B------:R-:W-:Y:S01]  /*6fb0*/  SHF.L.U32 R54, R61, 0x10, RZ ;  /* 0x000000103d367819 */ /* 0x000fe200000006ff */
[----:B------:R-:W-:Y:S02]  /*6fc0*/  IMAD R14, R47, R18, RZ ;  /* 0x000000122f0e7224 */ /* 0x000fe400078e02ff */
[----:B------:R-:W-:Y:S01]  /*6fd0*/  IMAD R12, R49, R50, R12 ;  /* 0x00000032310c7224 */ /* 0x000fe200078e020c */
[----:B------:R-:W-:Y:S01]  /*6fe0*/  I2IP.S8.S32.SAT R71, R15, R10, RZ ;  /* 0x0000000a0f477239 */ /* 0x000fe200000014ff */
[----:B------:R-:W-:Y:S01]  /*6ff0*/  IMAD R19, R47, R19, RZ ;  /* 0x000000132f137224 */ /* 0x000fe200078e02ff */
[----:B------:R-:W-:Y:S01]  /*7000*/  PRMT R49, R60, 0x8880, RZ ;  /* 0x000088803c317816 */ /* 0x000fe200000000ff */
[----:B------:R-:W-:Y:S01]  /*7010*/  IMAD R13, R51, R50, R13 ;  /* 0x00000032330d7224 */ /* 0x000fe200078e020d */
[----:B------:R-:W-:Y:S01]  /*7020*/  I2IP.S8.S32.SAT R70, R9, R8, R71 ;  /* 0x0000000809467239 */ /* 0x000fe20000001447 */
[----:B------:R-:W-:Y:S01]  /*7030*/  IMAD R16, R47, R20, RZ ;  /* 0x000000142f107224 */ /* 0x000fe200078e02ff */
[----:B------:R-:W-:Y:S01]  /*7040*/  SHF.R.S32.HI R54, RZ, 0x18, R54 ;  /* 0x00000018ff367819 */ /* 0x000fe20000011436 */
[-C--:B------:R-:W-:Y:S01]  /*7050*/  IMAD R14, R53, R50.reuse, R14 ;  /* 0x00000032350e7224 */ /* 0x080fe200078e020e */
[----:B------:R-:W-:Y:S01]  /*7060*/  PRMT R53, R61, 0x8880, RZ ;  /* 0x000088803d357816 */ /* 0x000fe200000000ff */
[-C--:B------:R-:W-:Y:S01]  /*7070*/  IMAD R19, R52, R50.reuse, R19 ;  /* 0x0000003234137224 */ /* 0x080fe200078e0213 */
[----:B------:R-:W-:Y:S01]  /*7080*/  SHF.R.S32.HI R52, RZ, 0x18, R60 ;  /* 0x00000018ff347819 */ /* 0x000fe2000001143c */
[----:B------:R-:W-:Y:S01]  /*7090*/  IMAD R16, R49, R50, R16 ;  /* 0x0000003231107224 */ /* 0x000fe200078e0210 */
[C---:B------:R-:W-:Y:S01]  /*70a0*/  SHF.L.U32 R49, R60.reuse, 0x10, RZ ;  /* 0x000000103c317819 */ /* 0x040fe200000006ff */
[C---:B------:R-:W-:Y:S01]  /*70b0*/  IMAD R17, R47.reuse, R21, RZ ;  /* 0x000000152f117224 */ /* 0x040fe200078e02ff */
[----:B------:R-:W-:Y:S01]  /*70c0*/  SHF.L.U32 R51, R60, 0x8, RZ ;  /* 0x000000083c337819 */ /* 0x000fe200000006ff */
[C---:B------:R-:W-:Y:S01]  /*70d0*/  IMAD R18, R47.reuse, R22, RZ ;  /* 0x000000162f127224 */ /* 0x040fe200078e02ff */
[----:B------:R-:W-:Y:S01]  /*70e0*/  SHF.R.S32.HI R49, RZ, 0x18, R49 ;  /* 0x00000018ff317819 */ /* 0x000fe20000011431 */
[C---:B------:R-:W-:Y:S01]  /*70f0*/  IMAD R23, R47.reuse, R23, RZ ;  /* 0x000000172f177224 */ /* 0x040fe200078e02ff */
[----:B------:R-:W-:Y:S01]  /*7100*/  SHF.R.S32.HI R51, RZ, 0x18, R51 ;  /* 0x00000018ff337819 */ /* 0x000fe20000011433 */
[----:B------:R-:W-:Y:S01]  /*7110*/  IMAD R20, R47, R24, RZ ;  /* 0x000000182f147224 */ /* 0x000fe200078e02ff */
[----:B------:R-:W-:Y:S01]  /*7120*/  I2IP.S8.S32.SAT R71, R19, R14, RZ ;  /* 0x0000000e13477239 */ /* 0x000fe200000014ff */
[----:B------:R-:W-:Y:S02]  /*7130*/  IMAD R17, R49, R50, R17 ;  /* 0x0000003231117224 */ /* 0x000fe400078e0211 */
[----:B------:R-:W-:Y:S01]  /*7140*/  IMAD.SHL.U32 R49, R61, 0x100, RZ ;  /* 0x000001003d317824 */ /* 0x000fe200078e00ff */
[----:B------:R-:W-:Y:S01]  /*7150*/  I2IP.S8.S32.SAT R71, R13, R12, R71 ;  /* 0x0000000c0d477239 */ /* 0x000fe20000001447 */
[-C--:B------:R-:W-:Y:S01]  /*7160*/  IMAD R18, R51, R50.reuse, R18 ;  /* 0x0000003233127224 */ /* 0x080fe200078e0212 */
[----:B------:R-:W-:Y:S01]  /*7170*/  SHF.R.S32.HI R51, RZ, 0x18, R61 ;  /* 0x00000018ff337819 */ /* 0x000fe2000001143d */
[C---:B------:R-:W-:Y:S01]  /*7180*/  IMAD R21, R47.reuse, R25, RZ ;  /* 0x000000192f157224 */ /* 0x040fe200078e02ff */
[----:B------:R-:W-:Y:S01]  /*7190*/  SHF.R.S32.HI R49, RZ, 0x18, R49 ;  /* 0x00000018ff317819 */ /* 0x000fe20000011431 */
[----:B------:R-:W-:Y:S01]  /*71a0*/  IMAD R23, R52, R50, R23 ;  /* 0x0000003234177224 */ /* 0x000fe200078e0217 */
[----:B------:R1:W-:Y:S01]  /*71b0*/  STS.128 [R95+UR49+0x5200], R68 ;  /* 0x005200445f007988 */ /* 0x0003e20008000c31 */
[----:B------:R-:W-:Y:S01]  /*71c0*/  IMAD R22, R47, R26, RZ ;  /* 0x0000001a2f167224 */ /* 0x000fe200078e02ff */
[C---:B------:R-:W-:Y:S01]  /*71d0*/  SHF.L.U32 R52, R62.reuse, 0x10, RZ ;  /* 0x000000103e347819 */ /* 0x040fe200000006ff */
        /* <DEDUP_REMOVED lines=9> */
[----:B------:R-:W-:Y:S01]  /*7270*/  SHF.R.S32.HI R49, RZ, 0x18, R62 ;  /* 0x00000018ff317819 */ /* 0x000fe2000001143e */
[----:B------:R-:W-:Y:S01]  /*7280*/  IMAD R25, R47, R29, RZ ;  /* 0x0000001d2f197224 */ /* 0x000fe200078e02ff */
[----:B------:R-:W-:Y:S01]  /*7290*/  SHF.R.S32.HI R54, RZ, 0x18, R63 ;  /* 0x00000018ff367819 */ /* 0x000fe2000001143f */
[-C--:B------:R-:W-:Y:S01]  /*72a0*/  IMAD R27, R51, R50.reuse, R27 ;  /* 0x00000032331b7224 */ /* 0x080fe200078e021b */
[----:B------:R-:W-:Y:S01]  /*72b0*/  PRMT R51, R63, 0x8880, RZ ;  /* 0x000088803f337816 */ /* 0x000fe200000000ff */
[----:B------:R-:W-:Y:S01]  /*72c0*/  IMAD R24, R53, R50, R24 ;  /* 0x0000003235187224 */ /* 0x000fe200078e0218 */
[----:B------:R-:W-:Y:S01]  /*72d0*/  SHF.L.U32 R53, R63, 0x8, RZ ;  /* 0x000000083f357819 */ /* 0x000fe200000006ff */
[----:B------:R-:W-:Y:S01]  /*72e0*/  IMAD R26, R47, R30, RZ ;  /* 0x0000001e2f1a7224 */ /* 0x000fe200078e02ff */
[----:B------:R-:W-:Y:S01]  /*72f0*/  I2IP.S8.S32.SAT R73, R27, R22, RZ ;  /* 0x000000161b497239 */ /* 0x000fe200000014ff */
[----:B------:R-:W-:Y:S01]  /*7300*/  IMAD R25, R52, R50, R25 ;  /* 0x0000003234197224 */ /* 0x000fe200078e0219 */
[----:B------:R-:W-:Y:S01]  /*7310*/  SHF.L.U32 R52, R63, 0x10, RZ ;  /* 0x000000103f347819 */ /* 0x000fe200000006ff */
[C---:B------:R-:W-:Y:S01]  /*7320*/  IMAD R31, R47.reuse, R31, RZ ;  /* 0x0000001f2f1f7224 */ /* 0x040fe200078e02ff */
[----:B------:R-:W-:Y:S01]  /*7330*/  SHF.R.S32.HI R53, RZ, 0x18, R53 ;  /* 0x00000018ff357819 */ /* 0x000fe20000011435 */
[----:B------:R-:W-:Y:S01]  /*7340*/  IMAD R28, R47, R32, RZ ;  /* 0x000000202f1c7224 */ /* 0x000fe200078e02ff */
[----:B------:R-:W-:Y:S01]  /*7350*/  SHF.R.S32.HI R52, RZ, 0x18, R52 ;  /* 0x00000018ff347819 */ /* 0x000fe20000011434 */
[----:B------:R-:W-:Y:S01]  /*7360*/  IMAD R26, R55, R50, R26 ;  /* 0x00000032371a7224 */ /* 0x000fe200078e021a */
[----:B------:R-:W-:Y:S01]  /*7370*/  I2IP.S8.S32.SAT R77, R21, R20, R73 ;  /* 0x00000014154d7239 */ /* 0x000fe20000001449 */
[----:B------:R-:W-:Y:S01]  /*7380*/  IMAD R29, R47, R33, RZ ;  /* 0x000000212f1d7224 */ /* 0x000fe200078e02ff */
[----:B------:R-:W-:Y:S01]  /*7390*/  LEA R73, R100, UR49, 0x3 ;  /* 0x0000003164497c11 */ /* 0x000fe2000f8e18ff */
        /* <DEDUP_REMOVED lines=8> */
[----:B------:R-:W-:Y:S01]  /*7420*/  @P6 SHF.L.U32 R74, R99, 0x1f, RZ ;  /* 0x0000001f634a6819 */ /* 0x000fe200000006ff */
        /* <DEDUP_REMOVED lines=12> */
[----:B------:R-:W-:Y:S02]  /*74f0*/  UIADD3 UR8, UP0, UPT, UR52, 0x680, URZ ;  /* 0x0000068034087890 */ /* 0x000fe4000ff1e0ff */
[----:B------:R-:W-:Y:S02]  /*7500*/  UIADD3 UR5, UPT, UPT, UR41, 0x40, URZ ;  /* 0x0000004029057890 */ /* 0x000fe4000fffe0ff */
[----:B------:R-:W-:Y:S02]  /*7510*/  UIADD3 UR4, UPT, UPT, UR49, 0x5200, URZ ;  /* 0x0000520031047890 */ /* 0x000fe4000fffe0ff */
[----:B------:R-:W-:Y:S01]  /*7520*/  UIADD3.X UR9, UPT, UPT, URZ, UR53, URZ, UP0, !UPT ;  /* 0x00000035ff097290 */ /* 0x000fe200087fe4ff */
[----:B------:R-:W-:Y:S01]  /*7530*/  UMOV UR6, UR42 ;  /* 0x0000002a00067c82 */ /* 0x000fe20008000000 */
[----:B------:R-:W-:Y:S07]  /*7540*/  UMOV UR7, UR36 ;  /* 0x0000002400077c82 */ /* 0x000fee0008000000 */
[----:B------:R2:W-:Y:S01]  /*7550*/  UTMASTG.3D [UR4], [UR8] ;  /* 0x00000004080073b5 */ /* 0x0005e20008010000 */
[----:B------:R0:W-:Y:S01]  /*7560*/  UTMACMDFLUSH ;  /* 0x00000000000079b7 */ /* 0x0001e20000000000 */
[----:B--2---:R-:W-:Y:S04]  /*7570*/  DEPBAR.LE SB0, 0x1 ;  /* 0x000080400000791a */ /* 0x004fe80000000000 */
.L_x_108:
[----:B------:R-:W-:Y:S05]  /*7580*/  BSYNC.RECONVERGENT B0 ;  /* 0x0000000000007941 */ /* 0x000fea0003800200 */
.L_x_107:
        /* <DEDUP_REMOVED lines=14> */
.L_x_112:
[----:B------:R-:W-:Y:S05]  /*7670*/  BSYNC B0 ;  /* 0x0000000000007941 */ /* 0x000fea0003800000 */
.L_x_111:
        /* <DEDUP_REMOVED lines=18> */
.L_x_110:
[----:B------:R-:W-:Y:S05]  /*77a0*/  BSYNC B1 ;  /* 0x0000000000017941 */ /* 0x000fea0003800000 */
.L_x_109:
        /* <DEDUP_REMOVED lines=21> */
.L_x_114:
        /* <DEDUP_REMOVED lines=8> */
[----:B------:R-:W-:Y:S02]  /*7980*/  ISETP.NE.AND P6, PT, R72, RZ, PT ;  /* 0x000000ff4800720c */ /* 0x000fe40003fc5270 */
[----:B------:R-:W-:Y:S01]  /*7990*/  SHF.R.S32.HI R53, RZ, 0x18, R53 ;  /* 0x00000018ff357819 */ /* 0x000fe20000011435 */
[----:B------:R-:W-:Y:S01]  /*79a0*/  LDTM.16dp32bit_t0_t15.x32 R4, tmem[UR4+0x80] ;  /* 0x00008004000479ee */ /* 0x000fe20008a80000 */
[----:B------:R-:W2:Y:S01]  /*79b0*/  LDTM.16dp32bit_t16_t31.x32 R4, tmem[UR4+0xa0] ;  /* 0x0000a004000479ee */ /* 0x000ea20008aa0000 */
[----:B------:R-:W-:Y:S02]  /*79c0*/  SHF.R.S32.HI R54, RZ, 0x18, R58 ;  /* 0x00000018ff367819 */ /* 0x000fe4000001143a */
[----:B----4-:R-:W-:Y:S02]  /*79d0*/  SHF.L.U32 R55, R62, 0x8, RZ ;  /* 0x000000083e377819 */ /* 0x010fe400000006ff */
[----:B------:R-:W-:Y:S02]  /*79e0*/  ISETP.NE.AND P0, PT, R105, RZ, PT ;  /* 0x000000ff6900720c */ /* 0x000fe40003f05270 */
[----:B------:R-:W-:Y:S01]  /*79f0*/  SHF.R.S32.HI R55, RZ, 0x18, R55 ;  /* 0x00000018ff377819 */ /* 0x000fe20000011437 */
        /* <DEDUP_REMOVED lines=132> */
[----:B------:R-:W-:Y:S02]  /*8240*/  UIADD3 UR8, UP0, UPT, UR52, 0x680, URZ ;  /* 0x0000068034087890 */ /* 0x000fe4000ff1e0ff */
[----:B------:R-:W-:Y:S02]  /*8250*/  UIADD3 UR5, UPT, UPT, UR41, 0x80, URZ ;  /* 0x0000008029057890 */ /* 0x000fe4000fffe0ff */
[----:B------:R-:W-:Y:S01]  /*8260*/  MOV R104, UR10 ;  /* 0x0000000a00687c02 */ /* 0x000fe20008000f00 */
[----:B------:R-:W-:Y:S01]  /*8270*/  UIADD3.X UR9, UPT, UPT, URZ, UR53, URZ, UP0, !UPT ;  /* 0x00000035ff097290 */ /* 0x000fe200087fe4ff */
[----:B------:R-:W-:Y:S02]  /*8280*/  UMOV UR6, UR42 ;  /* 0x0000002a00067c82 */ /* 0x000fe40008000000 */
[----:B------:R-:W-:Y:S01]  /*8290*/  R2UR UR4, R104 ;  /* 0x00000000680472ca */ /* 0x000fe200000e0000 */
[----:B------:R-:W-:Y:S11]  /*82a0*/  UMOV UR7, UR36 ;  /* 0x0000002400077c82 */ /* 0x000ff60008000000 */
[----:B------:R-:W-:Y:S01]  /*82b0*/  @!UPT UIADD3 URZ, UPT, UPT, URZ, URZ, URZ ;  /* 0x000000fffffff290 */ /* 0x000fe2000fffe0ff */
[----:B------:R2:W-:Y:S01]  /*82c0*/  UTMASTG.3D [UR4], [UR8] ;  /* 0x00000004080073b5 */ /* 0x0005e20008010000 */
[----:B------:R0:W-:Y:S01]  /*82d0*/  UTMACMDFLUSH ;  /* 0x00000000000079b7 */ /* 0x0001e20000000000 */
[----:B--2---:R-:W-:Y:S04]  /*82e0*/  DEPBAR.LE SB0, 0x1 ;  /* 0x000080400000791a */ /* 0x004fe80000000000 */
.L_x_116:
[----:B------:R-:W-:Y:S05]  /*82f0*/  BSYNC.RECONVERGENT B0 ;  /* 0x0000000000007941 */ /* 0x000fea0003800200 */
.L_x_115:
        /* <DEDUP_REMOVED lines=14> */
.L_x_120:
[----:B------:R-:W-:Y:S05]  /*83e0*/  BSYNC B0 ;  /* 0x0000000000007941 */ /* 0x000fea0003800000 */
.L_x_119:
        /* <DEDUP_REMOVED lines=18> */
.L_x_118:
[----:B------:R-:W-:Y:S05]  /*8510*/  BSYNC B1 ;  /* 0x0000000000017941 */ /* 0x000fea0003800000 */
.L_x_117:
        /* <DEDUP_REMOVED lines=21> */
.L_x_122:
[----:B------:R-:W-:Y:S01]  /*8670*/  ISETP.NE.AND P0, PT, R105, RZ, PT ;  /* 0x000000ff6900720c */ /* 0x000fe20003f05270 */
[----:B------:R-:W-:Y:S05]  /*8680*/  WARPSYNC.ALL ;  /* 0x0000000000007948 */ /* 0x000fea0003800000 */
[----:B------:R-:W-:Y:S01]  /*8690*/  IMAD.SHL.U32 R80, R57, 0x100, RZ ;  /* 0x0000010039507824 */ /* 0x000fe200078e00ff */
[----:B------:R-:W-:Y:S01]  /*86a0*/  R2UR UR4, R48 ;  /* 0x00000000300472ca */ /* 0x000fe200000e0000 */
[----:B-1----:R-:W-:Y:S01]  /*86b0*/  IMAD.SHL.U32 R74, R59, 0x100, RZ ;  /* 0x000001003b4a7824 */ /* 0x002fe200078e00ff */
[C---:B------:R-:W-:Y:S01]  /*86c0*/  SHF.L.U32 R51, R56.reuse, 0x10, RZ ;  /* 0x0000001038337819 */ /* 0x040fe200000006ff */
[----:B----4-:R-:W-:Y:S01]  /*86d0*/  IMAD.SHL.U32 R68, R61, 0x100, RZ ;  /* 0x000001003d447824 */ /* 0x010fe200078e00ff */
[C---:B------:R-:W-:Y:S01]  /*86e0*/  PRMT R49, R56.reuse, 0x8880, RZ ;  /* 0x0000888038317816 */ /* 0x040fe200000000ff */
[----:B------:R-:W-:Y:S01]  /*86f0*/  BSSY.RECONVERGENT B0, `(.L_x_123) ;  /* 0x000009e000007945 */ /* 0x000fe20003800200 */
[----:B------:R-:W-:Y:S02]  /*8700*/  SHF.L.U32 R53, R56, 0x8, RZ ;  /* 0x0000000838357819 */ /* 0x000fe400000006ff */
[----:B------:R-:W-:Y:S02]  /*8710*/  SHF.R.S32.HI R51, RZ, 0x18, R51 ;  /* 0x00000018ff337819 */ /* 0x000fe40000011433 */
[C---:B------:R-:W-:Y:S02]  /*8720*/  PRMT R82, R57.reuse, 0x8880, RZ ;  /* 0x0000888039527816 */ /* 0x040fe400000000ff */
[----:B------:R-:W-:Y:S01]  /*8730*/  SHF.R.S32.HI R53, RZ, 0x18, R53 ;  /* 0x00000018ff357819 */ /* 0x000fe20000011435 */
[----:B------:R-:W-:Y:S01]  /*8740*/  LDTM.16dp32bit_t0_t15.x32 R4, tmem[UR4+0xc0] ;  /* 0x0000c004000479ee */ /* 0x000fe20008a80000 */
[----:B------:R-:W1:Y:S01]  /*8750*/  LDTM.16dp32bit_t16_t31.x32 R4, tmem[UR4+0xe0] ;  /* 0x0000e004000479ee */ /* 0x000e620008aa0000 */
[----:B------:R-:W-:Y:S01]  /*8760*/  NOP ;  /* 0x0000000000007918 */ /* 0x000fe20000000000 */
[----:B------:R-:W-:Y:S02]  /*8770*/  R2UR UR5, R108 ;  /* 0x000000006c0572ca */ /* 0x000fe400000e0000 */
[----:B------:R-:W-:Y:S02]  /*8780*/  SHF.R.S32.HI R52, RZ, 0x18, R56 ;  /* 0x00000018ff347819 */ /* 0x000fe40000011438 */
[----:B------:R-:W-:Y:S02]  /*8790*/  SHF.L.U32 R81, R57, 0x10, RZ ;  /* 0x0000001039517819 */ /* 0x000fe400000006ff */
[C---:B------:R-:W-:Y:S02]  /*87a0*/  PRMT R79, R58.reuse, 0x8880, RZ ;  /* 0x000088803a4f7816 */ /* 0x040fe400000000ff */
[----:B------:R-:W-:Y:S02]  /*87b0*/  SHF.R.S32.HI R54, RZ, 0x18, R57 ;  /* 0x00000018ff367819 */ /* 0x000fe40000011439 */
[----:B------:R-:W-:Y:S02]  /*87c0*/  SHF.L.U32 R78, R58, 0x10, RZ ;  /* 0x000000103a4e7819 */ /* 0x000fe400000006ff */
[C---:B------:R-:W-:Y:S01]  /*87d0*/  PRMT R76, R59.reuse, 0x8880, RZ ;  /* 0x000088803b4c7816 */ /* 0x040fe200000000ff */
[----:B------:R-:W-:Y:S01]  /*87e0*/  UIADD3 UR5, UPT, UPT, UR5, 0xe0, URZ ;  /* 0x000000e005057890 */ /* 0x000fe2000fffe0ff */
[----:B------:R-:W-:Y:S02]  /*87f0*/  SHF.R.S32.HI R55, RZ, 0x18, R58 ;  /* 0x00000018ff377819 */ /* 0x000fe4000001143a */
[----:B------:R-:W-:Y:S01]  /*8800*/  SHF.L.U32 R75, R59, 0x10, RZ ;  /* 0x000000103b4b7819 */ /* 0x000fe200000006ff */
[----:B------:R-:W-:Y:S01]  /*8810*/  UPRMT UR5, UR37, 0x654, UR5 ;  /* 0x0000065425057896 */ /* 0x000fe20008000005 */
[C---:B------:R-:W-:Y:S02]  /*8820*/  PRMT R73, R60.reuse, 0x8880, RZ ;  /* 0x000088803c497816 */ /* 0x040fe400000000ff */
[----:B------:R-:W-:Y:S01]  /*8830*/  SHF.R.S32.HI R56, RZ, 0x18, R59 ;  /* 0x00000018ff387819 */ /* 0x000fe2000001143b */
[C---:B-1----:R-:W-:Y:S01]  /*8840*/  IMAD R4, R47.reuse, R4, RZ ;  /* 0x000000042f047224 */ /* 0x042fe200078e02ff */
[----:B------:R-:W-:Y:S01]  /*8850*/  SHF.L.U32 R72, R60, 0x10, RZ ;  /* 0x000000103c487819 */ /* 0x000fe200000006ff */
[----:B------:R-:W-:Y:S01]  /*8860*/  IMAD R5, R47, R5, RZ ;  /* 0x000000052f057224 */ /* 0x000fe200078e02ff */
[----:B------:R-:W-:Y:S01]  /*8870*/  PRMT R70, R61, 0x8880, RZ ;  /* 0x000088803d467816 */ /* 0x000fe200000000ff */
[----:B------:R-:W-:Y:S01]  /*8880*/  IMAD R6, R47, R6, RZ ;  /* 0x000000062f067224 */ /* 0x000fe200078e02ff */
[----:B------:R-:W-:Y:S01]  /*8890*/  SYNCS.ARRIVE.TRANS64.RED.A1T0 RZ, [UR5], RZ ;  /* 0x000000ffffff79a7 */ /* 0x000fe20008100405 */
[----:B------:R-:W-:Y:S01]  /*88a0*/  IMAD R4, R49, R50, R4 ;  /* 0x0000003231047224 */ /* 0x000fe200078e0204 */
[----:B------:R-:W-:Y:S01]  /*88b0*/  MOV R49, R82 ;  /* 0x0000005200317202 */ /* 0x000fe20000000f00 */
[----:B------:R-:W-:Y:S01]  /*88c0*/  IMAD R7, R47, R7, RZ ;  /* 0x000000072f077224 */ /* 0x000fe200078e02ff */
[----:B------:R-:W-:Y:S01]  /*88d0*/  SHF.R.S32.HI R57, RZ, 0x18, R60 ;  /* 0x00000018ff397819 */ /* 0x000fe2000001143c */
[-C--:B------:R-:W-:Y:S01]  /*88e0*/  IMAD R5, R51, R50.reuse, R5 ;  /* 0x0000003233057224 */ /* 0x080fe200078e0205 */
[----:B------:R-:W-:Y:S01]  /*88f0*/  SHF.R.S32.HI R51, RZ, 0x18, R81 ;  /* 0x00000018ff337819 */ /* 0x000fe20000011451 */
[----:B------:R-:W-:Y:S01]  /*8900*/  IMAD R6, R53, R50, R6 ;  /* 0x0000003235067224 */ /* 0x000fe200078e0206 */
[----:B------:R-:W-:Y:S01]  /*8910*/  SHF.R.S32.HI R53, RZ, 0x18, R80 ;  /* 0x00000018ff357819 */ /* 0x000fe20000011450 */
[----:B------:R-:W-:Y:S01]  /*8920*/  IMAD R8, R47, R8, RZ ;  /* 0x000000082f087224 */ /* 0x000fe200078e02ff */
[----:B------:R-:W-:Y:S01]  /*8930*/  SHF.L.U32 R69, R61, 0x10, RZ ;  /* 0x000000103d457819 */ /* 0x000fe200000006ff */
[----:B------:R-:W-:Y:S01]  /*8940*/  IMAD R7, R52, R50, R7 ;  /* 0x0000003234077224 */ /* 0x000fe200078e0207 */
[----:B------:R-:W-:Y:S01]  /*8950*/  SHF.R.S32.HI R52, RZ, 0x18, R75 ;  /* 0x00000018ff347819 */ /* 0x000fe2000001144b */
[C---:B------:R-:W-:Y:S01]  /*8960*/  IMAD R9, R47.reuse, R9, RZ ;  /* 0x000000092f097224 */ /* 0x040fe200078e02ff */
[----:B------:R-:W-:Y:S01]  /*8970*/  PRMT R67, R62, 0x8880, RZ ;  /* 0x000088803e437816 */ /* 0x000fe200000000ff */
[----:B------:R-:W-:Y:S01]  /*8980*/  IMAD R10, R47, R10, RZ ;  /* 0x0000000a2f0a7224 */ /* 0x000fe200078e02ff */
[----:B------:R-:W-:Y:S01]  /*8990*/  I2IP.S8.S32.SAT R112, R7, R6, RZ ;  /* 0x0000000607707239 */ /* 0x000fe200000014ff */
[----:B------:R-:W-:Y:S01]  /*89a0*/  IMAD R8, R49, R50, R8 ;  /* 0x0000003231087224 */ /* 0x000fe200078e0208 */
[----:B------:R-:W-:Y:S01]  /*89b0*/  MOV R49, R79 ;  /* 0x0000004f00317202 */ /* 0x000fe20000000f00 */
[----:B------:R-:W-:Y:S01]  /*89c0*/  IMAD R11, R47, R11, RZ ;  /* 0x0000000b2f0b7224 */ /* 0x000fe200078e02ff */
[----:B------:R-:W-:Y:S01]  /*89d0*/  I2IP.S8.S32.SAT R112, R5, R4, R112 ;  /* 0x0000000405707239 */ /* 0x000fe20000001470 */
[-C--:B------:R-:W-:Y:S01]  /*89e0*/  IMAD R9, R51, R50.reuse, R9 ;  /* 0x0000003233097224 */ /* 0x080fe200078e0209 */
[----:B------:R-:W-:Y:S01]  /*89f0*/  SHF.R.S32.HI R51, RZ, 0x18, R78 ;  /* 0x00000018ff337819 */ /* 0x000fe2000001144e */
[----:B------:R-:W-:Y:S01]  /*8a00*/  IMAD R10, R53, R50, R10 ;  /* 0x00000032350a7224 */ /* 0x000fe200078e020a */
[----:B------:R-:W-:Y:S01]  /*8a10*/  SHF.R.S32.HI R53, RZ, 0x18, R74 ;  /* 0x00000018ff357819 */ /* 0x000fe2000001144a */
[C---:B------:R-:W-:Y:S01]  /*8a20*/  IMAD R12, R47.reuse, R12, RZ ;  /* 0x0000000c2f0c7224 */ /* 0x040fe200078e02ff */
[----:B------:R-:W-:Y:S01]  /*8a30*/  SHF.L.U32 R77, R58, 0x8, RZ ;  /* 0x000000083a4d7819 */ /* 0x000fe200000006ff */
[-C--:B------:R-:W-:Y:S01]  /*8a40*/  IMAD R11, R54, R50.reuse, R11 ;  /* 0x00000032360b7224 */ /* 0x080fe200078e020b */
[----:B------:R-:W-:Y:S01]  /*8a50*/  SHF.R.S32.HI R58, RZ, 0x18, R61 ;  /* 0x00000018ff3a7819 */ /* 0x000fe2000001143d */
[----:B------:R-:W-:Y:S01]  /*8a60*/  IMAD R13, R47, R13, RZ ;  /* 0x0000000d2f0d7224 */ /* 0x000fe200078e02ff */
[----:B------:R-:W-:Y:S01]  /*8a70*/  SHF.L.U32 R66, R62, 0x10, RZ ;  /* 0x000000103e427819 */ /* 0x000fe200000006ff */
[----:B------:R-:W-:Y:S01]  /*8a80*/  IMAD R12, R49, R50, R12 ;  /* 0x00000032310c7224 */ /* 0x000fe200078e020c */
[----:B------:R-:W-:Y:S01]  /*8a90*/  SHF.R.S32.HI R49, RZ, 0x18, R77 ;  /* 0x00000018ff317819 */ /* 0x000fe2000001144d */
[----:B------:R-:W-:Y:S01]  /*8aa0*/  IMAD R14, R47, R14, RZ ;  /* 0x0000000e2f0e7224 */ /* 0x000fe200078e02ff */
[----:B------:R-:W-:Y:S01]  /*8ab0*/  I2IP.S8.S32.SAT R113, R11, R10, RZ ;  /* 0x0000000a0b717239 */ /* 0x000fe200000014ff */
[----:B------:R-:W-:Y:S01]  /*8ac0*/  IMAD R15, R47, R15, RZ ;  /* 0x0000000f2f0f7224 */ /* 0x000fe200078e02ff */
[----:B------:R-:W-:Y:S01]  /*8ad0*/  PRMT R64, R63, 0x8880, RZ ;  /* 0x000088803f407816 */ /* 0x000fe200000000ff */
[----:B------:R-:W-:Y:S01]  /*8ae0*/  IMAD R13, R51, R50, R13 ;  /* 0x00000032330d7224 */ /* 0x000fe200078e020d */
[----:B------:R-:W-:Y:S01]  /*8af0*/  MOV R51, R76 ;  /* 0x0000004c00337202 */ /* 0x000fe20000000f00 */
[----:B------:R-:W-:Y:S01]  /*8b00*/  IMAD R16, R47, R16, RZ ;  /* 0x000000102f107224 */ /* 0x000fe200078e02ff */
[----:B------:R-:W-:Y:S01]  /*8b10*/  I2IP.S8.S32.SAT R113, R9, R8, R113 ;  /* 0x0000000809717239 */ /* 0x000fe20000001471 */
[-C--:B------:R-:W-:Y:S01]  /*8b20*/  IMAD R14, R49, R50.reuse, R14 ;  /* 0x00000032310e7224 */ /* 0x080fe200078e020e */
[----:B------:R-:W-:Y:S01]  /*8b30*/  SHF.R.S32.HI R59, RZ, 0x18, R62 ;  /* 0x00000018ff3b7819 */ /* 0x000fe2000001143e */
[----:B------:R-:W-:Y:S01]  /*8b40*/  IMAD R17, R47, R17, RZ ;  /* 0x000000112f117224 */ /* 0x000fe200078e02ff */
[----:B------:R-:W-:Y:S01]  /*8b50*/  SHF.L.U32 R71, R60, 0x8, RZ ;  /* 0x000000083c477819 */ /* 0x000fe200000006ff */
[----:B------:R-:W-:Y:S01]  /*8b60*/  IMAD R15, R55, R50, R15 ;  /* 0x00000032370f7224 */ /* 0x000fe200078e020f */
[----:B------:R-:W-:Y:S01]  /*8b70*/  SHF.R.S32.HI R60, RZ, 0x18, R63 ;  /* 0x00000018ff3c7819 */ /* 0x000fe2000001143f */
[----:B------:R-:W-:Y:S01]  /*8b80*/  IMAD R18, R47, R18, RZ ;  /* 0x000000122f127224 */ /* 0x000fe200078e02ff */
[----:B------:R-:W-:Y:S01]  /*8b90*/  SHF.L.U32 R65, R62, 0x8, RZ ;  /* 0x000000083e417819 */ /* 0x000fe200000006ff */
[----:B------:R-:W-:Y:S01]  /*8ba0*/  IMAD R16, R51, R50, R16 ;  /* 0x0000003233107224 */ /* 0x000fe200078e0210 */
[----:B------:R-:W-:Y:S01]  /*8bb0*/  I2IP.S8.S32.SAT R114, R15, R14, RZ ;  /* 0x0000000e0f727239 */ /* 0x000fe200000014ff */
[----:B------:R-:W-:Y:S01]  /*8bc0*/  IMAD R19, R47, R19, RZ ;  /* 0x000000132f137224 */ /* 0x000fe200078e02ff */
[----:B------:R-:W-:Y:S01]  /*8bd0*/  SHF.R.S32.HI R51, RZ, 0x18, R72 ;  /* 0x00000018ff337819 */ /* 0x000fe20000011448 */
[----:B------:R-:W-:Y:S01]  /*8be0*/  IMAD R17, R52, R50, R17 ;  /* 0x0000003234117224 */ /* 0x000fe200078e0211 */
[----:B------:R-:W-:Y:S01]  /*8bf0*/  I2IP.S8.S32.SAT R114, R13, R12, R114 ;  /* 0x0000000c0d727239 */ /* 0x000fe20000001472 */
[----:B------:R-:W-:Y:S01]  /*8c00*/  IMAD R0, R47, R20, RZ ;  /* 0x000000142f007224 */ /* 0x000fe200078e02ff */
[----:B------:R-:W-:Y:S01]  /*8c10*/  SHF.R.S32.HI R52, RZ, 0x18, R71 ;  /* 0x00000018ff347819 */ /* 0x000fe20000011447 */
[-C--:B------:R-:W-:Y:S01]  /*8c20*/  IMAD R18, R53, R50.reuse, R18 ;  /* 0x0000003235127224 */ /* 0x080fe200078e0212 */
[----:B------:R-:W-:Y:S01]  /*8c30*/  SHF.R.S32.HI R53, RZ, 0x18, R68 ;  /* 0x00000018ff357819 */ /* 0x000fe20000011444 */
[----:B------:R-:W-:Y:S01]  /*8c40*/  IMAD.MOV.U32 R49, RZ, RZ, R73 ;  /* 0x000000ffff317224 */ /* 0x000fe200078e0049 */
[----:B------:R-:W-:Y:S01]  /*8c50*/  SHF.L.U32 R62, R63, 0x10, RZ ;  /* 0x000000103f3e7819 */ /* 0x000fe200000006ff */
[C---:B------:R-:W-:Y:S01]  /*8c60*/  IMAD R2, R47.reuse, R21, RZ ;  /* 0x000000152f027224 */ /* 0x040fe200078e02ff */
[----:B------:R-:W-:Y:S01]  /*8c70*/  IADD3 R44, PT, PT, R44, 0x1, RZ ;  /* 0x000000012c2c7810 */ /* 0x000fe20007ffe0ff */
[----:B------:R-:W-:Y:S02]  /*8c80*/  IMAD R19, R56, R50, R19 ;  /* 0x0000003238137224 */ /* 0x000fe400078e0213 */
[----:B------:R-:W-:Y:S02]  /*8c90*/  IMAD R3, R47, R22, RZ ;  /* 0x000000162f037224 */ /* 0x000fe400078e02ff */
[----:B------:R-:W-:Y:S01]  /*8ca0*/  IMAD R0, R49, R50, R0 ;  /* 0x0000003231007224 */ /* 0x000fe200078e0200 */
[----:B------:R-:W-:Y:S01]  /*8cb0*/  I2IP.S8.S32.SAT R115, R19, R18, RZ ;  /* 0x0000001213737239 */ /* 0x000fe200000014ff */
[----:B------:R-:W-:Y:S01]  /*8cc0*/  IMAD R23, R47, R23, RZ ;  /* 0x000000172f177224 */ /* 0x000fe200078e02ff */
[----:B------:R-:W-:Y:S01]  /*8cd0*/  MOV R49, R70 ;  /* 0x0000004600317202 */ /* 0x000fe20000000f00 */
[----:B------:R-:W-:Y:S01]  /*8ce0*/  IMAD R2, R51, R50, R2 ;  /* 0x0000003233027224 */ /* 0x000fe200078e0202 */
[----:B------:R-:W-:Y:S01]  /*8cf0*/  I2IP.S8.S32.SAT R115, R17, R16, R115 ;  /* 0x0000001011737239 */ /* 0x000fe20000001473 */
[C---:B------:R-:W-:Y:S01]  /*8d00*/  IMAD R20, R47.reuse, R24, RZ ;  /* 0x000000182f147224 */ /* 0x040fe200078e02ff */
[----:B------:R-:W-:Y:S01]  /*8d10*/  SHF.R.S32.HI R51, RZ, 0x18, R69 ;  /* 0x00000018ff337819 */ /* 0x000fe20000011445 */
[-C--:B------:R-:W-:Y:S01]  /*8d20*/  IMAD R3, R52, R50.reuse, R3 ;  /* 0x0000003234037224 */ /* 0x080fe200078e0203 */
[----:B------:R-:W-:Y:S01]  /*8d30*/  SHF.R.S32.HI R52, RZ, 0x18, R62 ;  /* 0x00000018ff347819 */ /* 0x000fe2000001143e */
[----:B------:R-:W-:Y:S01]  /*8d40*/  IMAD R21, R47, R25, RZ ;  /* 0x000000192f157224 */ /* 0x000fe200078e02ff */
[----:B------:R1:W-:Y:S01]  /*8d50*/  STS.128 [R95+UR49+0x5200], R112 ;  /* 0x005200705f007988 */ /* 0x0003e20008000c31 */
[----:B------:R-:W-:Y:S02]  /*8d60*/  IMAD R23, R57, R50, R23 ;  /* 0x0000003239177224 */ /* 0x000fe400078e0217 */
[----:B------:R-:W-:Y:S02]  /*8d70*/  IMAD R22, R47, R26, RZ ;  /* 0x0000001a2f167224 */ /* 0x000fe400078e02ff */
[-C--:B------:R-:W-:Y:S01]  /*8d80*/  IMAD R20, R49, R50.reuse, R20 ;  /* 0x0000003231147224 */ /* 0x080fe200078e0214 */
[----:B------:R-:W-:Y:S01]  /*8d90*/  I2IP.S8.S32.SAT R111, R23, R3, RZ ;  /* 0x00000003176f7239 */ /* 0x000fe200000014ff */
[----:B------:R-:W-:Y:S01]  /*8da0*/  IMAD R27, R47, R27, RZ ;  /* 0x0000001b2f1b7224 */ /* 0x000fe200078e02ff */
[----:B------:R-:W-:Y:S01]  /*8db0*/  MOV R49, R67 ;  /* 0x0000004300317202 */ /* 0x000fe20000000f00 */
[----:B------:R-:W-:Y:S01]  /*8dc0*/  IMAD R21, R51, R50, R21 ;  /* 0x0000003233157224 */ /* 0x000fe200078e0215 */
[----:B------:R-:W-:Y:S01]  /*8dd0*/  I2IP.S8.S32.SAT R116, R2, R0, R111 ;  /* 0x0000000002747239 */ /* 0x000fe2000000146f */
[----:B------:R-:W-:Y:S01]  /*8de0*/  IMAD R24, R47, R28, RZ ;  /* 0x0000001c2f187224 */ /* 0x000fe200078e02ff */
[----:B------:R-:W-:Y:S01]  /*8df0*/  SHF.R.S32.HI R51, RZ, 0x18, R66 ;  /* 0x00000018ff337819 */ /* 0x000fe20000011442 */
[-C--:B------:R-:W-:Y:S02]  /*8e00*/  IMAD R22, R53, R50.reuse, R22 ;  /* 0x0000003235167224 */ /* 0x080fe400078e0216 */
[-C--:B------:R-:W-:Y:S02]  /*8e10*/  IMAD R27, R58, R50.reuse, R27 ;  /* 0x000000323a1b7224 */ /* 0x080fe400078e021b */
[----:B------:R-:W-:Y:S02]  /*8e20*/  IMAD R25, R47, R29, RZ ;  /* 0x0000001d2f197224 */ /* 0x000fe400078e02ff */
[----:B------:R-:W-:Y:S01]  /*8e30*/  IMAD R24, R49, R50, R24 ;  /* 0x0000003231187224 */ /* 0x000fe200078e0218 */
[----:B------:R-:W-:Y:S01]  /*8e40*/  SHF.R.S32.HI R49, RZ, 0x18, R65 ;  /* 0x00000018ff317819 */ /* 0x000fe20000011441 */
[----:B------:R-:W-:Y:S01]  /*8e50*/  IMAD R26, R47, R30, RZ ;  /* 0x0000001e2f1a7224 */ /* 0x000fe200078e02ff */
[----:B------:R-:W-:Y:S01]  /*8e60*/  I2IP.S8.S32.SAT R117, R27, R22, RZ ;  /* 0x000000161b757239 */ /* 0x000fe200000014ff */
[----:B------:R-:W-:Y:S02]  /*8e70*/  IMAD.SHL.U32 R61, R63, 0x100, RZ ;  /* 0x000001003f3d7824 */ /* 0x000fe400078e00ff */
[----:B------:R-:W-:Y:S01]  /*8e80*/  IMAD R31, R47, R31, RZ ;  /* 0x0000001f2f1f7224 */ /* 0x000fe200078e02ff */
[----:B------:R-:W-:Y:S01]  /*8e90*/  I2IP.S8.S32.SAT R117, R21, R20, R117 ;  /* 0x0000001415757239 */ /* 0x000fe20000001475 */
[----:B------:R-:W-:Y:S01]  /*8ea0*/  IMAD R25, R51, R50, R25 ;  /* 0x0000003233197224 */ /* 0x000fe200078e0219 */
[----:B------:R-:W-:Y:S01]  /*8eb0*/  MOV R51, R64 ;  /* 0x0000004000337202 */ /* 0x000fe20000000f00 */
[----:B------:R-:W-:Y:S01]  /*8ec0*/  IMAD R28, R47, R32, RZ ;  /* 0x000000202f1c7224 */ /* 0x000fe200078e02ff */
[----:B------:R-:W-:Y:S01]  /*8ed0*/  SHF.R.S32.HI R53, RZ, 0x18, R61 ;  /* 0x00000018ff357819 */ /* 0x000fe2000001143d */
[-C--:B------:R-:W-:Y:S02]  /*8ee0*/  IMAD R26, R49, R50.reuse, R26 ;  /* 0x00000032311a7224 */ /* 0x080fe400078e021a */
[----:B------:R-:W-:Y:S02]  /*8ef0*/  IMAD R29, R47, R33, RZ ;  /* 0x000000212f1d7224 */ /* 0x000fe400078e02ff */
[-C--:B------:R-:W-:Y:S02]  /*8f00*/  IMAD R31, R59, R50.reuse, R31 ;  /* 0x000000323b1f7224 */ /* 0x080fe400078e021f */
[----:B------:R-:W-:Y:S02]  /*8f10*/  IMAD R28, R51, R50, R28 ;  /* 0x00000032331c7224 */ /* 0x000fe400078e021c */
[----:B------:R-:W-:Y:S01]  /*8f20*/  IMAD R30, R47, R34, RZ ;  /* 0x000000222f1e7224 */ /* 0x000fe200078e02ff */
[----:B------:R-:W-:Y:S01]  /*8f30*/  I2IP.S8.S32.SAT R108, R31, R26, RZ ;  /* 0x0000001a1f6c7239 */ /* 0x000fe200000014ff */
[----:B------:R-:W-:Y:S02]  /*8f40*/  IMAD R29, R52, R50, R29 ;  /* 0x00000032341d7224 */ /* 0x000fe400078e021d */
[----:B------:R-:W-:Y:S01]  /*8f50*/  IMAD R35, R47, R35, RZ ;  /* 0x000000232f237224 */ /* 0x000fe200078e02ff */
[----:B------:R-:W-:Y:S01]  /*8f60*/  I2IP.S8.S32.SAT R118, R25, R24, R108 ;  /* 0x0000001819767239 */ /* 0x000fe2000000146c */
[-C--:B------:R-:W-:Y:S02]  /*8f70*/  IMAD R30, R53, R50.reuse, R30 ;  /* 0x00000032351e7224 */ /* 0x080fe400078e021e */
        /* <DEDUP_REMOVED lines=21> */
.L_x_124:
[----:B------:R-:W-:Y:S05]  /*90d0*/  BSYNC.RECONVERGENT B0 ;  /* 0x0000000000007941 */ /* 0x000fea0003800200 */
.L_x_123:
[----:B------:R-:W-:Y:S01]  /*90e0*/  BAR.SYNC.DEFER_BLOCKING 0x1, 0x80 ;  /* 0x0042000000007b1d */ /* 0x000fe20000010000 */
[----:B------:R-:W-:Y:S01]  /*90f0*/  ISETP.NE.AND P2, PT, R106, RZ, PT ;  /* 0x000000ff6a00720c */ /* 0x000fe20003f45270 */
[----:B------:R-:W-:Y:S01]  /*9100*/  IMAD.IADD R20, R43, 0x1, R83 ;  /* 0x000000012b147824 */ /* 0x000fe200078e0253 */
[----:B------:R-:W-:Y:S01]  /*9110*/  ISETP.NE.AND P0, PT, R107, 0x2, PT ;  /* 0x000000026b00780c */ /* 0x000fe20003f05270 */
[----:B------:R-:W-:Y:S01]  /*9120*/  IMAD.IADD R21, R45, 0x1, R90 ;  /* 0x000000012d157824 */ /* 0x000fe200078e025a */
[----:B------:R-:W-:Y:S02]  /*9130*/  ISETP.NE.AND P1, PT, R44, 0x4, PT ;  /* 0x000000042c00780c */ /* 0x000fe40003f25270 */
[----:B------:R-:W-:Y:S02]  /*9140*/  SEL R0, RZ, 0x1, P0 ;  /* 0x00000001ff007807 */ /* 0x000fe40000000000 */
[----:B------:R-:W-:Y:S02]  /*9150*/  SEL R3, RZ, 0x1, P1 ;  /* 0x00000001ff037807 */ /* 0x000fe40000800000 */
[----:B------:R-:W-:Y:S02]  /*9160*/  LOP3.LUT R101, R101, R0, RZ, 0x3c, !PT ;  /* 0x0000000065657212 */ /* 0x000fe400078e3cff */
[----:B------:R-:W-:Y:S02]  /*9170*/  LOP3.LUT R102, R102, R3, RZ, 0x3c, !PT ;  /* 0x0000000366667212 */ /* 0x000fe400078e3cff */
[----:B------:R-:W-:Y:S02]  /*9180*/  @P2 R2UR UR36, R98 ;  /* 0x00000000622422ca */ /* 0x000fe400000e0000 */
[----:B------:R-:W-:Y:S02]  /*9190*/  SEL R107, R107, RZ, P0 ;  /* 0x000000ff6b6b7207 */ /* 0x000fe40000000000 */
[----:B------:R-:W-:Y:S01]  /*91a0*/  SEL R44, R44, RZ, P1 ;  /* 0x000000ff2c2c7207 */ /* 0x000fe20000800000 */
[----:B------:R-:W-:Y:S10]  /*91b0*/  @P2 BRA `(.L_x_125) ;  /* 0xffffffbc00282947 */ /* 0x000ff4000383ffff */
[----:B------:R-:W-:Y:S05]  /*91c0*/  EXIT ;  /* 0x000000000000794d */ /* 0x000fea0003800000 */
.L_x_19:
[----:B--2---:R2:W1:Y:S02]  /*91d0*/  SYNCS.PHASECHK.TRANS64.TRYWAIT P0, [R3+URZ+0x110], R2 ;  /* 0x00011002030075a7 */ /* 0x00446400080011ff */
[----:B-1----:R-:W-:Y:S05]  /*91e0*/  @!P0 NANOSLEEP.SYNCS 0x989680 ;  /* 0x009896800000895d */ /* 0x002fea0003900000 */
[----:B------:R-:W1:Y:S02]  /*91f0*/  @!P0 SYNCS.PHASECHK.TRANS64 P0, [R3+URZ+0x110], R2 ;  /* 0x00011002030085a7 */ /* 0x000e6400080010ff */
[----:B-1----:R-:W-:Y:S05]  /*9200*/  @!P0 BRA `(.L_x_19) ;  /* 0xfffffffc00f08947 */ /* 0x002fea000383ffff */
[----:B------:R-:W-:Y:S05]  /*9210*/  BRA `(.L_x_126) ;  /* 0xffffff8000f87947 */ /* 0x000fea000383ffff */
.L_x_22:
[----:B-1----:R-:W-:-:S07]  /*9220*/  MOV R2, UR33 ;  /* 0x0000002100027c02 */ /* 0x002fce0008000f00 */
.L_x_127:
[----:B-1----:R1:W2:Y:S02]  /*9230*/  SYNCS.PHASECHK.TRANS64.TRYWAIT P0, [R2+URZ+0x28], R5 ;  /* 0x00002805020075a7 */ /* 0x0022a400080011ff */
[----:B--2---:R-:W-:Y:S05]  /*9240*/  @!P0 NANOSLEEP.SYNCS 0x989680 ;  /* 0x009896800000895d */ /* 0x004fea0003900000 */
[----:B------:R-:W2:Y:S02]  /*9250*/  @!P0 SYNCS.PHASECHK.TRANS64 P0, [R2+URZ+0x28], R5 ;  /* 0x00002805020085a7 */ /* 0x000ea400080010ff */
[----:B--2---:R-:W-:Y:S05]  /*9260*/  @!P0 BRA `(.L_x_127) ;  /* 0xfffffffc00f08947 */ /* 0x004fea000383ffff */
[----:B------:R-:W-:Y:S05]  /*9270*/  BRA `(.L_x_21) ;  /* 0xffffff84004c7947 */ /* 0x000fea000383ffff */
.L_x_28:
[----:B-1----:R-:W-:-:S07]  /*9280*/  MOV R2, UR25 ;  /* 0x0000001900027c02 */ /* 0x002fce0008000f00 */
.L_x_128:
[----:B-1----:R1:W2:Y:S02]  /*9290*/  SYNCS.PHASECHK.TRANS64.TRYWAIT P0, [R2+URZ+0x28], R5 ;  /* 0x00002805020075a7 */ /* 0x0022a400080011ff */
[----:B--2---:R-:W-:Y:S05]  /*92a0*/  @!P0 NANOSLEEP.SYNCS 0x989680 ;  /* 0x009896800000895d */ /* 0x004fea0003900000 */
[----:B------:R-:W2:Y:S02]  /*92b0*/  @!P0 SYNCS.PHASECHK.TRANS64 P0, [R2+URZ+0x28], R5 ;  /* 0x00002805020085a7 */ /* 0x000ea400080010ff */
[----:B--2---:R-:W-:Y:S05]  /*92c0*/  @!P0 BRA `(.L_x_128) ;  /* 0xfffffffc00f08947 */ /* 0x004fea000383ffff */
[----:B------:R-:W-:Y:S05]  /*92d0*/  BRA `(.L_x_27) ;  /* 0xffffff88000c7947 */ /* 0x000fea000383ffff */
.L_x_32:
[----:B-1----:R1:W2:Y:S02]  /*92e0*/  SYNCS.PHASECHK.TRANS64.TRYWAIT P0, [R2+URZ+0xa0], R3 ;  /* 0x0000a003020075a7 */ /* 0x0022a400080011ff */
[----:B--2---:R-:W-:Y:S05]  /*92f0*/  @!P0 NANOSLEEP.SYNCS 0x989680 ;  /* 0x009896800000895d */ /* 0x004fea0003900000 */
[----:B------:R-:W2:Y:S02]  /*9300*/  @!P0 SYNCS.PHASECHK.TRANS64 P0, [R2+URZ+0xa0], R3 ;  /* 0x0000a003020085a7 */ /* 0x000ea400080010ff */
[----:B--2---:R-:W-:Y:S05]  /*9310*/  @!P0 BRA `(.L_x_32) ;  /* 0xfffffffc00f08947 */ /* 0x004fea000383ffff */
[----:B------:R-:W-:Y:S05]  /*9320*/  BRA `(.L_x_129) ;  /* 0xffffff8800b07947 */ /* 0x000fea000383ffff */
.L_x_36:
[----:B----4-:R-:W-:-:S07]  /*9330*/  MOV R0, UR5 ;  /* 0x0000000500007c02 */ /* 0x010fce0008000f00 */
.L_x_130:
[----:B-1----:R1:W2:Y:S02]  /*9340*/  SYNCS.PHASECHK.TRANS64.TRYWAIT P0, [R0+URZ], R3 ;  /* 0x00000003000075a7 */ /* 0x0022a400080011ff */
[----:B--2---:R-:W-:Y:S05]  /*9350*/  @!P0 NANOSLEEP.SYNCS 0x989680 ;  /* 0x009896800000895d */ /* 0x004fea0003900000 */
[----:B------:R-:W2:Y:S02]  /*9360*/  @!P0 SYNCS.PHASECHK.TRANS64 P0, [R0+URZ], R3 ;  /* 0x00000003000085a7 */ /* 0x000ea400080010ff */
[----:B--2---:R-:W-:Y:S05]  /*9370*/  @!P0 BRA `(.L_x_130) ;  /* 0xfffffffc00f08947 */ /* 0x004fea000383ffff */
[----:B------:R-:W-:Y:S05]  /*9380*/  BRA `(.L_x_131) ;  /* 0xffffff9000207947 */ /* 0x000fea000383ffff */
.L_x_37:
[----:B----4-:R-:W-:-:S07]  /*9390*/  MOV R0, UR5 ;  /* 0x0000000500007c02 */ /* 0x010fce0008000f00 */
.L_x_132:
[----:B-1----:R1:W2:Y:S02]  /*93a0*/  SYNCS.PHASECHK.TRANS64.TRYWAIT P0, [R0+URZ], R3 ;  /* 0x00000003000075a7 */ /* 0x0022a400080011ff */
[----:B--2---:R-:W-:Y:S05]  /*93b0*/  @!P0 NANOSLEEP.SYNCS 0x989680 ;  /* 0x009896800000895d */ /* 0x004fea0003900000 */
[----:B------:R-:W2:Y:S02]  /*93c0*/  @!P0 SYNCS.PHASECHK.TRANS64 P0, [R0+URZ], R3 ;  /* 0x00000003000085a7 */ /* 0x000ea400080010ff */
[----:B--2---:R-:W-:Y:S05]  /*93d0*/  @!P0 BRA `(.L_x_132) ;  /* 0xfffffffc00f08947 */ /* 0x004fea000383ffff */
[----:B------:R-:W-:Y:S05]  /*93e0*/  BRA `(.L_x_133) ;  /* 0xffffff90002c7947 */ /* 0x000fea000383ffff */
.L_x_38:
[----:B----4-:R-:W-:-:S07]  /*93f0*/  MOV R0, UR5 ;  /* 0x0000000500007c02 */ /* 0x010fce0008000f00 */
.L_x_134:
[----:B-1----:R1:W2:Y:S02]  /*9400*/  SYNCS.PHASECHK.TRANS64.TRYWAIT P0, [R0+URZ], R3 ;  /* 0x00000003000075a7 */ /* 0x0022a400080011ff */
[----:B--2---:R-:W-:Y:S05]  /*9410*/  @!P0 NANOSLEEP.SYNCS 0x989680 ;  /* 0x009896800000895d */ /* 0x004fea0003900000 */
[----:B------:R-:W2:Y:S02]  /*9420*/  @!P0 SYNCS.PHASECHK.TRANS64 P0, [R0+URZ], R3 ;  /* 0x00000003000085a7 */ /* 0x000ea400080010ff */
[----:B--2---:R-:W-:Y:S05]  /*9430*/  @!P0 BRA `(.L_x_134) ;  /* 0xfffffffc00f08947 */ /* 0x004fea000383ffff */
[----:B------:R-:W-:Y:S05]  /*9440*/  BRA `(.L_x_135) ;  /* 0xffffff9000387947 */ /* 0x000fea000383ffff */
.L_x_39:
[----:B----4-:R-:W-:-:S07]  /*9450*/  MOV R0, UR5 ;  /* 0x0000000500007c02 */ /* 0x010fce0008000f00 */
.L_x_136:
[----:B-1----:R1:W2:Y:S02]  /*9460*/  SYNCS.PHASECHK.TRANS64.TRYWAIT P0, [R0+URZ], R3 ;  /* 0x00000003000075a7 */ /* 0x0022a400080011ff */
[----:B--2---:R-:W-:Y:S05]  /*9470*/  @!P0 NANOSLEEP.SYNCS 0x989680 ;  /* 0x009896800000895d */ /* 0x004fea0003900000 */
[----:B------:R-:W2:Y:S02]  /*9480*/  @!P0 SYNCS.PHASECHK.TRANS64 P0, [R0+URZ], R3 ;  /* 0x00000003000085a7 */ /* 0x000ea400080010ff */
[----:B--2---:R-:W-:Y:S05]  /*9490*/  @!P0 BRA `(.L_x_136) ;  /* 0xfffffffc00f08947 */ /* 0x004fea000383ffff */
[----:B------:R-:W-:Y:S05]  /*94a0*/  BRA `(.L_x_137) ;  /* 0xffffff9000447947 */ /* 0x000fea000383ffff */
.L_x_42:
[----:B-1----:R1:W2:Y:S02]  /*94b0*/  SYNCS.PHASECHK.TRANS64.TRYWAIT P0, [R0+URZ+0x100], R5 ;  /* 0x00010005000075a7 */ /* 0x0022a400080011ff */
[----:B--2---:R-:W-:Y:S05]  /*94c0*/  @!P0 NANOSLEEP.SYNCS 0x989680 ;  /* 0x009896800000895d */ /* 0x004fea0003900000 */
[----:B------:R-:W2:Y:S02]  /*94d0*/  @!P0 SYNCS.PHASECHK.TRANS64 P0, [R0+URZ+0x100], R5 ;  /* 0x00010005000085a7 */ /* 0x000ea400080010ff */
[----:B--2---:R-:W-:Y:S05]  /*94e0*/  @!P0 BRA `(.L_x_42) ;  /* 0xfffffffc00f08947 */ /* 0x004fea000383ffff */
[----:B------:R-:W-:Y:S05]  /*94f0*/  BRA `(.L_x_138) ;  /* 0xffffff9000a07947 */ /* 0x000fea000383ffff */
.L_x_43:
[----:B------:R-:W-:-:S07]  /*9500*/  MOV R0, UR5 ;  /* 0x0000000500007c02 */ /* 0x000fce0008000f00 */
.L_x_139:
[----:B-1----:R1:W2:Y:S02]  /*9510*/  SYNCS.PHASECHK.TRANS64.TRYWAIT P0, [R0+URZ+0xb0], R5 ;  /* 0x0000b005000075a7 */ /* 0x0022a400080011ff */
[----:B--2---:R-:W-:Y:S05]  /*9520*/  @!P0 NANOSLEEP.SYNCS 0x989680 ;  /* 0x009896800000895d */ /* 0x004fea0003900000 */
[----:B------:R-:W2:Y:S02]  /*9530*/  @!P0 SYNCS.PHASECHK.TRANS64 P0, [R0+URZ+0xb0], R5 ;  /* 0x0000b005000085a7 */ /* 0x000ea400080010ff */
[----:B--2---:R-:W-:Y:S05]  /*9540*/  @!P0 BRA `(.L_x_139) ;  /* 0xfffffffc00f08947 */ /* 0x004fea000383ffff */
[----:B------:R-:W-:Y:S05]  /*9550*/  BRA `(.L_x_140) ;  /* 0xffffff9000b07947 */ /* 0x000fea000383ffff */
.L_x_44:
[----:B-1----:R1:W2:Y:S02]  /*9560*/  SYNCS.PHASECHK.TRANS64.TRYWAIT P1, [R0+URZ+0xa0], R5 ;  /* 0x0000a005000075a7 */ /* 0x0022a400080211ff */
[----:B--2---:R-:W-:Y:S05]  /*9570*/  @!P1 NANOSLEEP.SYNCS 0x989680 ;  /* 0x009896800000995d */ /* 0x004fea0003900000 */
[----:B------:R-:W2:Y:S02]  /*9580*/  @!P1 SYNCS.PHASECHK.TRANS64 P1, [R0+URZ+0xa0], R5 ;  /* 0x0000a005000095a7 */ /* 0x000ea400080210ff */
[----:B--2---:R-:W-:Y:S05]  /*9590*/  @!P1 BRA `(.L_x_44) ;  /* 0xfffffffc00f09947 */ /* 0x004fea000383ffff */
[----:B------:R-:W-:Y:S05]  /*95a0*/  BRA `(.L_x_141) ;  /* 0xffffff9000e07947 */ /* 0x000fea000383ffff */
.L_x_47:
[----:B------:R-:W-:-:S07]  /*95b0*/  MOV R0, UR5 ;  /* 0x0000000500007c02 */ /* 0x000fce0008000f00 */
.L_x_142:
[----:B-1----:R1:W2:Y:S02]  /*95c0*/  SYNCS.PHASECHK.TRANS64.TRYWAIT P0, [R0+URZ+0xb0], R3 ;  /* 0x0000b003000075a7 */ /* 0x0022a400080011ff */
[----:B--2---:R-:W-:Y:S05]  /*95d0*/  @!P0 NANOSLEEP.SYNCS 0x989680 ;  /* 0x009896800000895d */ /* 0x004fea0003900000 */
[----:B------:R-:W2:Y:S02]  /*95e0*/  @!P0 SYNCS.PHASECHK.TRANS64 P0, [R0+URZ+0xb0], R3 ;  /* 0x0000b003000085a7 */ /* 0x000ea400080010ff */
[----:B--2---:R-:W-:Y:S05]  /*95f0*/  @!P0 BRA `(.L_x_142) ;  /* 0xfffffffc00f08947 */ /* 0x004fea000383ffff */
[----:B------:R-:W-:Y:S05]  /*9600*/  BRA `(.L_x_46) ;  /* 0xffffff9400347947 */ /* 0x000fea000383ffff */
.L_x_54:
[----:B-1----:R1:W2:Y:S02]  /*9610*/  SYNCS.PHASECHK.TRANS64.TRYWAIT P1, [R0+URZ+0xa0], R5 ;  /* 0x0000a005000075a7 */ /* 0x0022a400080211ff */
[----:B--2---:R-:W-:Y:S05]  /*9620*/  @!P1 NANOSLEEP.SYNCS 0x989680 ;  /* 0x009896800000995d */ /* 0x004fea0003900000 */
[----:B------:R-:W2:Y:S02]  /*9630*/  @!P1 SYNCS.PHASECHK.TRANS64 P1, [R0+URZ+0xa0], R5 ;  /* 0x0000a005000095a7 */ /* 0x000ea400080210ff */
[----:B--2---:R-:W-:Y:S05]  /*9640*/  @!P1 BRA `(.L_x_54) ;  /* 0xfffffffc00f09947 */ /* 0x004fea000383ffff */
[----:B------:R-:W-:Y:S05]  /*9650*/  BRA `(.L_x_143) ;  /* 0xffffff9800a07947 */ /* 0x000fea000383ffff */
.L_x_55:
[----:B------:R-:W-:-:S07]  /*9660*/  MOV R3, UR7 ;  /* 0x0000000700037c02 */ /* 0x000fce0008000f00 */
.L_x_144:
[----:B-1----:R1:W2:Y:S02]  /*9670*/  SYNCS.PHASECHK.TRANS64.TRYWAIT P0, [R3+URZ+0xe0], R0 ;  /* 0x0000e000030075a7 */ /* 0x0022a400080011ff */
[----:B--2---:R-:W-:Y:S05]  /*9680*/  @!P0 NANOSLEEP.SYNCS 0x989680 ;  /* 0x009896800000895d */ /* 0x004fea0003900000 */
[----:B------:R-:W2:Y:S02]  /*9690*/  @!P0 SYNCS.PHASECHK.TRANS64 P0, [R3+URZ+0xe0], R0 ;  /* 0x0000e000030085a7 */ /* 0x000ea400080010ff */
[----:B--2---:R-:W-:Y:S05]  /*96a0*/  @!P0 BRA `(.L_x_144) ;  /* 0xfffffffc00f08947 */ /* 0x004fea000383ffff */
[----:B------:R-:W-:Y:S05]  /*96b0*/  BRA `(.L_x_145) ;  /* 0xffffff9800f07947 */ /* 0x000fea000383ffff */
.L_x_58:
[----:B------:R-:W-:Y:S07]  /*96c0*/  MOV R0, UR6 ;  /* 0x0000000600007c02 */ /* 0x000fee0008000f00 */
.L_x_146:
[----:B-1----:R1:W2:Y:S02]  /*96d0*/  SYNCS.PHASECHK.TRANS64.TRYWAIT P0, [R0+URZ], R3 ;  /* 0x00000003000075a7 */ /* 0x0022a400080011ff */
[----:B--2---:R-:W-:Y:S05]  /*96e0*/  @!P0 NANOSLEEP.SYNCS 0x989680 ;  /* 0x009896800000895d */ /* 0x004fea0003900000 */
[----:B------:R-:W2:Y:S02]  /*96f0*/  @!P0 SYNCS.PHASECHK.TRANS64 P0, [R0+URZ], R3 ;  /* 0x00000003000085a7 */ /* 0x000ea400080010ff */
[----:B--2---:R-:W-:Y:S05]  /*9700*/  @!P0 BRA `(.L_x_146) ;  /* 0xfffffffc00f08947 */ /* 0x004fea000383ffff */
[----:B------:R-:W-:Y:S05]  /*9710*/  BRA `(.L_x_57) ;  /* 0xffffff9c000c7947 */ /* 0x000fea000383ffff */
.L_x_61:
[----:B------:R-:W-:-:S07]  /*9720*/  MOV R0, UR6 ;  /* 0x0000000600007c02 */ /* 0x000fce0008000f00 */
.L_x_147:
[----:B--2---:R2:W4:Y:S02]  /*9730*/  SYNCS.PHASECHK.TRANS64.TRYWAIT P0, [R0+URZ], R3 ;  /* 0x00000003000075a7 */ /* 0x00452400080011ff */
[----:B----4-:R-:W-:Y:S05]  /*9740*/  @!P0 NANOSLEEP.SYNCS 0x989680 ;  /* 0x009896800000895d */ /* 0x010fea0003900000 */
[----:B------:R-:W4:Y:S02]  /*9750*/  @!P0 SYNCS.PHASECHK.TRANS64 P0, [R0+URZ], R3 ;  /* 0x00000003000085a7 */ /* 0x000f2400080010ff */
[----:B----4-:R-:W-:Y:S05]  /*9760*/  @!P0 BRA `(.L_x_147) ;  /* 0xfffffffc00f08947 */ /* 0x010fea000383ffff */
[----:B------:R-:W-:Y:S05]  /*9770*/  BRA `(.L_x_148) ;  /* 0xffffff9c00e87947 */ /* 0x000fea000383ffff */
.L_x_62:
[----:B------:R-:W-:-:S07]  /*9780*/  MOV R0, UR6 ;  /* 0x0000000600007c02 */ /* 0x000fce0008000f00 */
.L_x_149:
[----:B-1----:R1:W2:Y:S02]  /*9790*/  SYNCS.PHASECHK.TRANS64.TRYWAIT P0, [R0+URZ], R3 ;  /* 0x00000003000075a7 */ /* 0x0022a400080011ff */
[----:B--2---:R-:W-:Y:S05]  /*97a0*/  @!P0 NANOSLEEP.SYNCS 0x989680 ;  /* 0x009896800000895d */ /* 0x004fea0003900000 */
[----:B------:R-:W2:Y:S02]  /*97b0*/  @!P0 SYNCS.PHASECHK.TRANS64 P0, [R0+URZ], R3 ;  /* 0x00000003000085a7 */ /* 0x000ea400080010ff */
[----:B--2---:R-:W-:Y:S05]  /*97c0*/  @!P0 BRA `(.L_x_149) ;  /* 0xfffffffc00f08947 */ /* 0x004fea000383ffff */
[----:B------:R-:W-:Y:S05]  /*97d0*/  BRA `(.L_x_150) ;  /* 0xffffff9c00f47947 */ /* 0x000fea000383ffff */
.L_x_63:
[----:B------:R-:W-:-:S07]  /*97e0*/  MOV R0, UR6 ;  /* 0x0000000600007c02 */ /* 0x000fce0008000f00 */
.L_x_151:
[----:B-1----:R1:W2:Y:S02]  /*97f0*/  SYNCS.PHASECHK.TRANS64.TRYWAIT P0, [R0+URZ], R3 ;  /* 0x00000003000075a7 */ /* 0x0022a400080011ff */
[----:B--2---:R-:W-:Y:S05]  /*9800*/  @!P0 NANOSLEEP.SYNCS 0x989680 ;  /* 0x009896800000895d */ /* 0x004fea0003900000 */
[----:B------:R-:W2:Y:S02]  /*9810*/  @!P0 SYNCS.PHASECHK.TRANS64 P0, [R0+URZ], R3 ;  /* 0x00000003000085a7 */ /* 0x000ea400080010ff */
[----:B--2---:R-:W-:Y:S05]  /*9820*/  @!P0 BRA `(.L_x_151) ;  /* 0xfffffffc00f08947 */ /* 0x004fea000383ffff */
[----:B------:R-:W-:Y:S05]  /*9830*/  BRA `(.L_x_152) ;  /* 0xffffffa000007947 */ /* 0x000fea000383ffff */
.L_x_64:
[----:B------:R-:W-:-:S07]  /*9840*/  MOV R0, UR7 ;  /* 0x0000000700007c02 */ /* 0x000fce0008000f00 */
.L_x_153:
[----:B-1----:R1:W2:Y:S02]  /*9850*/  SYNCS.PHASECHK.TRANS64.TRYWAIT P0, [R0+URZ], R3 ;  /* 0x00000003000075a7 */ /* 0x0022a400080011ff */
[----:B--2---:R-:W-:Y:S05]  /*9860*/  @!P0 NANOSLEEP.SYNCS 0x989680 ;  /* 0x009896800000895d */ /* 0x004fea0003900000 */
[----:B------:R-:W2:Y:S02]  /*9870*/  @!P0 SYNCS.PHASECHK.TRANS64 P0, [R0+URZ], R3 ;  /* 0x00000003000085a7 */ /* 0x000ea400080010ff */
[----:B--2---:R-:W-:Y:S05]  /*9880*/  @!P0 BRA `(.L_x_153) ;  /* 0xfffffffc00f08947 */ /* 0x004fea000383ffff */
[----:B------:R-:W-:Y:S05]  /*9890*/  BRA `(.L_x_154) ;  /* 0xffffffa0000c7947 */ /* 0x000fea000383ffff */
.L_x_69:
[----:B--2---:R2:W3:Y:S02]  /*98a0*/  SYNCS.PHASECHK.TRANS64.TRYWAIT P0, [R0+URZ+0xa0], R3 ;  /* 0x0000a003000075a7 */ /* 0x0044e400080011ff */
[----:B---3--:R-:W-:Y:S05]  /*98b0*/  @!P0 NANOSLEEP.SYNCS 0x989680 ;  /* 0x009896800000895d */ /* 0x008fea0003900000 */
[----:B------:R-:W3:Y:S02]  /*98c0*/  @!P0 SYNCS.PHASECHK.TRANS64 P0, [R0+URZ+0xa0], R3 ;  /* 0x0000a003000085a7 */ /* 0x000ee400080010ff */
[----:B---3--:R-:W-:Y:S05]  /*98d0*/  @!P0 BRA `(.L_x_69) ;  /* 0xfffffffc00f08947 */ /* 0x008fea000383ffff */
[----:B------:R-:W-:Y:S05]  /*98e0*/  BRA `(.L_x_155) ;  /* 0xffffffa400187947 */ /* 0x000fea000383ffff */
.L_x_72:
[----:B------:R-:W-:Y:S07]  /*98f0*/  MOV R0, UR7 ;  /* 0x0000000700007c02 */ /* 0x000fee0008000f00 */
.L_x_156:
[----:B--2---:R2:W3:Y:S02]  /*9900*/  SYNCS.PHASECHK.TRANS64.TRYWAIT P0, [R0+URZ+0x98], R3 ;  /* 0x00009803000075a7 */ /* 0x0044e400080011ff */
[----:B---3--:R-:W-:Y:S05]  /*9910*/  @!P0 NANOSLEEP.SYNCS 0x989680 ;  /* 0x009896800000895d */ /* 0x008fea0003900000 */
[----:B------:R-:W3:Y:S02]  /*9920*/  @!P0 SYNCS.PHASECHK.TRANS64 P0, [R0+URZ+0x98], R3 ;  /* 0x00009803000085a7 */ /* 0x000ee400080010ff */
[----:B---3--:R-:W-:Y:S05]  /*9930*/  @!P0 BRA `(.L_x_156) ;  /* 0xfffffffc00f08947 */ /* 0x008fea000383ffff */
[----:B------:R-:W-:Y:S05]  /*9940*/  BRA `(.L_x_71) ;  /* 0xffffffa400f87947 */ /* 0x000fea000383ffff */
.L_x_75:
[----:B------:R-:W-:Y:S07]  /*9950*/  MOV R3, UR7 ;  /* 0x0000000700037c02 */ /* 0x000fee0008000f00 */
.L_x_157:
[----:B-1----:R1:W2:Y:S02]  /*9960*/  SYNCS.PHASECHK.TRANS64.TRYWAIT P0, [R3+URZ+0x70], R12 ;  /* 0x0000700c030075a7 */ /* 0x0022a400080011ff */
[----:B--2---:R-:W-:Y:S05]  /*9970*/  @!P0 NANOSLEEP.SYNCS 0x989680 ;  /* 0x009896800000895d */ /* 0x004fea0003900000 */
[----:B------:R-:W2:Y:S02]  /*9980*/  @!P0 SYNCS.PHASECHK.TRANS64 P0, [R3+URZ+0x70], R12 ;  /* 0x0000700c030085a7 */ /* 0x000ea400080010ff */
[----:B--2---:R-:W-:Y:S05]  /*9990*/  @!P0 BRA `(.L_x_157) ;  /* 0xfffffffc00f08947 */ /* 0x004fea000383ffff */
[----:B------:R-:W-:Y:S05]  /*99a0*/  BRA `(.L_x_158) ;  /* 0xffffffa800707947 */ /* 0x000fea000383ffff */
.L_x_76:
[----:B-1----:R-:W-:Y:S07]  /*99b0*/  MOV R3, UR7 ;  /* 0x0000000700037c02 */ /* 0x002fee0008000f00 */
.L_x_159:
[----:B-1----:R1:W2:Y:S02]  /*99c0*/  SYNCS.PHASECHK.TRANS64.TRYWAIT P0, [R3+URZ+0x78], R12 ;  /* 0x0000780c030075a7 */ /* 0x0022a400080011ff */
[----:B--2---:R-:W-:Y:S05]  /*99d0*/  @!P0 NANOSLEEP.SYNCS 0x989680 ;  /* 0x009896800000895d */ /* 0x004fea0003900000 */
[----:B------:R-:W2:Y:S02]  /*99e0*/  @!P0 SYNCS.PHASECHK.TRANS64 P0, [R3+URZ+0x78], R12 ;  /* 0x0000780c030085a7 */ /* 0x000ea400080010ff */
[----:B--2---:R-:W-:Y:S05]  /*99f0*/  @!P0 BRA `(.L_x_159) ;  /* 0xfffffffc00f08947 */ /* 0x004fea000383ffff */
[----:B------:R-:W-:Y:S05]  /*9a00*/  BRA `(.L_x_160) ;  /* 0xffffffa800ac7947 */ /* 0x000fea000383ffff */
.L_x_77:
[----:B-1----:R-:W-:Y:S07]  /*9a10*/  MOV R3, UR7 ;  /* 0x0000000700037c02 */ /* 0x002fee0008000f00 */
.L_x_161:
[----:B-1----:R1:W2:Y:S02]  /*9a20*/  SYNCS.PHASECHK.TRANS64.TRYWAIT P0, [R3+URZ+0x80], R12 ;  /* 0x0000800c030075a7 */ /* 0x0022a400080011ff */
[----:B--2---:R-:W-:Y:S05]  /*9a30*/  @!P0 NANOSLEEP.SYNCS 0x989680 ;  /* 0x009896800000895d */ /* 0x004fea0003900000 */
[----:B------:R-:W2:Y:S02]  /*9a40*/  @!P0 SYNCS.PHASECHK.TRANS64 P0, [R3+URZ+0x80], R12 ;  /* 0x0000800c030085a7 */ /* 0x000ea400080010ff */
[----:B--2---:R-:W-:Y:S05]  /*9a50*/  @!P0 BRA `(.L_x_161) ;  /* 0xfffffffc00f08947 */ /* 0x004fea000383ffff */
[----:B------:R-:W-:Y:S05]  /*9a60*/  BRA `(.L_x_162) ;  /* 0xffffffa800f47947 */ /* 0x000fea000383ffff */
.L_x_78:
[----:B------:R-:W-:Y:S07]  /*9a70*/  MOV R3, UR7 ;  /* 0x0000000700037c02 */ /* 0x000fee0008000f00 */
.L_x_163:
[----:B-1----:R1:W2:Y:S02]  /*9a80*/  SYNCS.PHASECHK.TRANS64.TRYWAIT P0, [R3+URZ+0x88], R12 ;  /* 0x0000880c030075a7 */ /* 0x0022a400080011ff */
[----:B--2---:R-:W-:Y:S05]  /*9a90*/  @!P0 NANOSLEEP.SYNCS 0x989680 ;  /* 0x009896800000895d */ /* 0x004fea0003900000 */
[----:B------:R-:W2:Y:S02]  /*9aa0*/  @!P0 SYNCS.PHASECHK.TRANS64 P0, [R3+URZ+0x88], R12 ;  /* 0x0000880c030085a7 */ /* 0x000ea400080010ff */
[----:B--2---:R-:W-:Y:S05]  /*9ab0*/  @!P0 BRA `(.L_x_163) ;  /* 0xfffffffc00f08947 */ /* 0x004fea000383ffff */
[----:B------:R-:W-:Y:S05]  /*9ac0*/  BRA `(.L_x_164) ;  /* 0xffffffac007c7947 */ /* 0x000fea000383ffff */
.L_x_80:
[----:B------:R-:W-:-:S07]  /*9ad0*/  MOV R0, UR7 ;  /* 0x0000000700007c02 */ /* 0x000fce0008000f00 */
.L_x_165:
[----:B-1----:R1:W3:Y:S02]  /*9ae0*/  SYNCS.PHASECHK.TRANS64.TRYWAIT P0, [R0+URZ+0x70], R3 ;  /* 0x00007003000075a7 */ /* 0x0022e400080011ff */
[----:B---3--:R-:W-:Y:S05]  /*9af0*/  @!P0 NANOSLEEP.SYNCS 0x989680 ;  /* 0x009896800000895d */ /* 0x008fea0003900000 */
[----:B------:R-:W3:Y:S02]  /*9b00*/  @!P0 SYNCS.PHASECHK.TRANS64 P0, [R0+URZ+0x70], R3 ;  /* 0x00007003000085a7 */ /* 0x000ee400080010ff */
[----:B---3--:R-:W-:Y:S05]  /*9b10*/  @!P0 BRA `(.L_x_165) ;  /* 0xfffffffc00f08947 */ /* 0x008fea000383ffff */
[----:B------:R-:W-:Y:S05]  /*9b20*/  BRA `(.L_x_166) ;  /* 0xffffffac00ec7947 */ /* 0x000fea000383ffff */
.L_x_81:
[----:B-1----:R-:W-:-:S07]  /*9b30*/  MOV R0, UR7 ;  /* 0x0000000700007c02 */ /* 0x002fce0008000f00 */
.L_x_167:
[----:B-1----:R1:W3:Y:S02]  /*9b40*/  SYNCS.PHASECHK.TRANS64.TRYWAIT P0, [R0+URZ+0x78], R3 ;  /* 0x00007803000075a7 */ /* 0x0022e400080011ff */
[----:B---3--:R-:W-:Y:S05]  /*9b50*/  @!P0 NANOSLEEP.SYNCS 0x989680 ;  /* 0x009896800000895d */ /* 0x008fea0003900000 */
[----:B------:R-:W3:Y:S02]  /*9b60*/  @!P0 SYNCS.PHASECHK.TRANS64 P0, [R0+URZ+0x78], R3 ;  /* 0x00007803000085a7 */ /* 0x000ee400080010ff */
[----:B---3--:R-:W-:Y:S05]  /*9b70*/  @!P0 BRA `(.L_x_167) ;  /* 0xfffffffc00f08947 */ /* 0x008fea000383ffff */
[----:B------:R-:W-:Y:S05]  /*9b80*/  BRA `(.L_x_168) ;  /* 0xffffffac00dc7947 */ /* 0x000fea000383ffff */
.L_x_82:
[----:B-1----:R-:W-:-:S07]  /*9b90*/  MOV R0, UR7 ;  /* 0x0000000700007c02 */ /* 0x002fce0008000f00 */
.L_x_169:
[----:B-1----:R1:W3:Y:S02]  /*9ba0*/  SYNCS.PHASECHK.TRANS64.TRYWAIT P0, [R0+URZ+0x80], R3 ;  /* 0x00008003000075a7 */ /* 0x0022e400080011ff */
[----:B---3--:R-:W-:Y:S05]  /*9bb0*/  @!P0 NANOSLEEP.SYNCS 0x989680 ;  /* 0x009896800000895d */ /* 0x008fea0003900000 */
[----:B------:R-:W3:Y:S02]  /*9bc0*/  @!P0 SYNCS.PHASECHK.TRANS64 P0, [R0+URZ+0x80], R3 ;  /* 0x00008003000085a7 */ /* 0x000ee400080010ff */
[----:B---3--:R-:W-:Y:S05]  /*9bd0*/  @!P0 BRA `(.L_x_169) ;  /* 0xfffffffc00f08947 */ /* 0x008fea000383ffff */
[----:B------:R-:W-:Y:S05]  /*9be0*/  BRA `(.L_x_170) ;  /* 0xffffffac00cc7947 */ /* 0x000fea000383ffff */
.L_x_84:
[----:B--2---:R2:W4:Y:S02]  /*9bf0*/  SYNCS.PHASECHK.TRANS64.TRYWAIT P0, [R0+URZ+0xa0], R3 ;  /* 0x0000a003000075a7 */ /* 0x00452400080011ff */
[----:B----4-:R-:W-:Y:S05]  /*9c00*/  @!P0 NANOSLEEP.SYNCS 0x989680 ;  /* 0x009896800000895d */ /* 0x010fea0003900000 */
[----:B------:R-:W4:Y:S02]  /*9c10*/  @!P0 SYNCS.PHASECHK.TRANS64 P0, [R0+URZ+0xa0], R3 ;  /* 0x0000a003000085a7 */ /* 0x000f2400080010ff */
[----:B----4-:R-:W-:Y:S05]  /*9c20*/  @!P0 BRA `(.L_x_84) ;  /* 0xfffffffc00f08947 */ /* 0x010fea000383ffff */
[----:B------:R-:W-:Y:S05]  /*9c30*/  BRA `(.L_x_171) ;  /* 0xffffffb0009c7947 */ /* 0x000fea000383ffff */
.L_x_95:
[----:B-1----:R1:W3:Y:S02]  /*9c40*/  SYNCS.PHASECHK.TRANS64.TRYWAIT P1, [R0+URZ+0x50], R3 ;  /* 0x00005003000075a7 */ /* 0x0022e400080211ff */
[----:B---3--:R-:W-:Y:S05]  /*9c50*/  @!P1 NANOSLEEP.SYNCS 0x989680 ;  /* 0x009896800000995d */ /* 0x008fea0003900000 */
[----:B------:R-:W3:Y:S02]  /*9c60*/  @!P1 SYNCS.PHASECHK.TRANS64 P1, [R0+URZ+0x50], R3 ;  /* 0x00005003000095a7 */ /* 0x000ee400080210ff */
[----:B---3--:R-:W-:Y:S05]  /*9c70*/  @!P1 BRA `(.L_x_95) ;  /* 0xfffffffc00f09947 */ /* 0x008fea000383ffff */
[----:B------:R-:W-:Y:S05]  /*9c80*/  BRA `(.L_x_94) ;  /* 0xffffffbc00b47947 */ /* 0x000fea000383ffff */
.L_x_97:
[----:B---3--:R3:W4:Y:S02]  /*9c90*/  SYNCS.PHASECHK.TRANS64.TRYWAIT P0, [R108+URZ+0xc0], R7 ;  /* 0x0000c0076c0075a7 */ /* 0x00872400080011ff */
[----:B----4-:R-:W-:Y:S05]  /*9ca0*/  @!P0 NANOSLEEP.SYNCS 0x989680 ;  /* 0x009896800000895d */ /* 0x010fea0003900000 */
[----:B------:R-:W4:Y:S02]  /*9cb0*/  @!P0 SYNCS.PHASECHK.TRANS64 P0, [R108+URZ+0xc0], R7 ;  /* 0x0000c0076c0085a7 */ /* 0x000f2400080010ff */
[----:B----4-:R-:W-:Y:S05]  /*9cc0*/  @!P0 BRA `(.L_x_97) ;  /* 0xfffffffc00f08947 */ /* 0x010fea000383ffff */
[----:B------:R-:W-:Y:S05]  /*9cd0*/  BRA `(.L_x_96) ;  /* 0xffffffc000087947 */ /* 0x000fea000383ffff */
.L_x_105:
[----:B--2---:R2:W3:Y:S02]  /*9ce0*/  SYNCS.PHASECHK.TRANS64.TRYWAIT P0, [R55+URZ+0x50], R0 ;  /* 0x00005000370075a7 */ /* 0x0044e400080011ff */
[----:B---3--:R-:W-:Y:S05]  /*9cf0*/  @!P0 NANOSLEEP.SYNCS 0x989680 ;  /* 0x009896800000895d */ /* 0x008fea0003900000 */
[----:B------:R-:W3:Y:S02]  /*9d00*/  @!P0 SYNCS.PHASECHK.TRANS64 P0, [R55+URZ+0x50], R0 ;  /* 0x00005000370085a7 */ /* 0x000ee400080010ff */
[----:B---3--:R-:W-:Y:S05]  /*9d10*/  @!P0 BRA `(.L_x_105) ;  /* 0xfffffffc00f08947 */ /* 0x008fea000383ffff */
[----:B------:R-:W-:Y:S05]  /*9d20*/  BRA `(.L_x_104) ;  /* 0xffffffcc00007947 */ /* 0x000fea000383ffff */
.L_x_113:
[----:B--2---:R2:W3:Y:S02]  /*9d30*/  SYNCS.PHASECHK.TRANS64.TRYWAIT P0, [R73+URZ+0x50], R2 ;  /* 0x00005002490075a7 */ /* 0x0044e400080011ff */
[----:B---3--:R-:W-:Y:S05]  /*9d40*/  @!P0 NANOSLEEP.SYNCS 0x989680 ;  /* 0x009896800000895d */ /* 0x008fea0003900000 */
[----:B------:R-:W3:Y:S02]  /*9d50*/  @!P0 SYNCS.PHASECHK.TRANS64 P0, [R73+URZ+0x50], R2 ;  /* 0x00005002490085a7 */ /* 0x000ee400080010ff */
[----:B---3--:R-:W-:Y:S05]  /*9d60*/  @!P0 BRA `(.L_x_113) ;  /* 0xfffffffc00f08947 */ /* 0x008fea000383ffff */
[----:B------:R-:W-:Y:S05]  /*9d70*/  BRA `(.L_x_112) ;  /* 0xffffffd8003c7947 */ /* 0x000fea000383ffff */
.L_x_121:
[----:B--2---:R2:W3:Y:S02]  /*9d80*/  SYNCS.PHASECHK.TRANS64.TRYWAIT P0, [R76+URZ+0x50], R3 ;  /* 0x000050034c0075a7 */ /* 0x0044e400080011ff */
[----:B---3--:R-:W-:Y:S05]  /*9d90*/  @!P0 NANOSLEEP.SYNCS 0x989680 ;  /* 0x009896800000895d */ /* 0x008fea0003900000 */
[----:B------:R-:W3:Y:S02]  /*9da0*/  @!P0 SYNCS.PHASECHK.TRANS64 P0, [R76+URZ+0x50], R3 ;  /* 0x000050034c0085a7 */ /* 0x000ee400080010ff */
[----:B---3--:R-:W-:Y:S05]  /*9db0*/  @!P0 BRA `(.L_x_121) ;  /* 0xfffffffc00f08947 */ /* 0x008fea000383ffff */
[----:B------:R-:W-:Y:S05]  /*9dc0*/  BRA `(.L_x_120) ;  /* 0xffffffe400847947 */ /* 0x000fea000383ffff */
        .weak           $__internal_0_$__cuda_sm10x_tcgen05_guardrail_trap_col_being_dealloced_not_returned_by_alloc
        .type           $__internal_0_$__cuda_sm10x_tcgen05_guardrail_trap_col_being_dealloced_not_returned_by_alloc,@function
        .size           $__internal_0_$__cuda_sm10x_tcgen05_guardrail_trap_col_being_dealloced_not_returned_by_alloc,($__internal_1_$__cuda_sm10x_tcgen05_guardrail_trap_phase_invalid_during_alloc - $__internal_0_$__cuda_sm10x_tcgen05_guardrail_trap_col_being_dealloced_not_returned_by_alloc)
$__internal_0_$__cuda_sm10x_tcgen05_guardrail_trap_col_being_dealloced_not_returned_by_alloc:
[----:B------:R-:W-:Y:S05]  /*9dd0*/  BPT.TRAP 0x1 ;  /* 0x000000040000795c */ /* 0x000fea0000300000 */
[----:B------:R-:W-:-:S04]  /*9de0*/  HFMA2 R3, -RZ, RZ, 0, 0 ;  /* 0x00000000ff037431 */ /* 0x000fc800000001ff */
[----:B------:R-:W-:Y:S05]  /*9df0*/  RET.REL.NODEC R2 `(_ZN7cutlass13device_kernelINS_4gemm6kernel13GemmUniversalIN4cute5tupleIJiiiiEEENS1_10collective13CollectiveMmaINS1_35MainloopSm100TmaUmmaWarpSpecializedILi5ELi2ELi4ENS5_IJNS4_1CILi1EEESB_SB_EEEEENS5_IJNSA_ILi64EEENSA_ILi256EEENSA_ILi128EEEEEEaNS5_IJSB_llEEEaSI_NS4_8TiledMMAINS4_8MMA_AtomIJNS4_15SM100_MMA_S8_SSIaaiLi64ELi256ELNS4_4UMMA5MajorE1ELSN_1ELNSM_8SaturateE0EEEEEENS4_6LayoutISC_NS5_IJNSA_ILi0EEESS_SS_EEEEENS5_IJNS4_10UnderscoreESV_SV_EEEEENS4_13SM90_TMA_LOADENS4_14ComposedLayoutINS4_7SwizzleILi2ELi4ELi3EEENS4_18smem_ptr_flag_bitsILi8EEENSR_INS5_IJSE_NSA_ILi8EEEEEENS5_IJSB_SE_EEEEEEEvNS4_8identityESY_NSZ_INS10_ILi3ELi4ELi3EEES13_NSR_INS5_IJSG_S14_EEENS5_IJSB_SG_EEEEEEEvS19_EENS_8epilogue10collective18CollectiveEpilogueINS1G_23Sm100TmaWarpSpecializedILi4ELi2ELi32ELb0ELb0EEEJSH_NS5_IJNSR_ISE_SB_EES1L_EEEaNS5_IJlSB_lEEEaS1N_NS1G_6fusion15FusionCallbacksIS1K_NS1O_17LinearCombinationIaiaiLNS_15FloatRoundStyleE2EEESH_S1M_JEEENS4_5SM1004TMEM4LOAD26SM100_TMEM_LOAD_16dp32b32xESY_NSZ_IS11_S13_NSR_INS5_IJS14_SE_EEENS5_IJSE_SB_EEEEEEENS4_39AutoVectorizingCopyWithAssumedAlignmentILi128EEENS4_14SM90_TMA_STOREES21_S23_S23_EEEvvEEEEvNT_6ParamsE) ;  /* 0xffffff6002807950 */ /* 0x000fea0003c3ffff */
        .weak           $__internal_1_$__cuda_sm10x_tcgen05_guardrail_trap_phase_invalid_during_alloc
        .type           $__internal_1_$__cuda_sm10x_tcgen05_guardrail_trap_phase_invalid_during_alloc,@function
        .size           $__internal_1_$__cuda_sm10x_tcgen05_guardrail_trap_phase_invalid_during_alloc,($__internal_2_$__cuda_sm10x_tcgen05_guardrail_trap_unallocated_columns_being_dealloced - $__internal_1_$__cuda_sm10x_tcgen05_guardrail_trap_phase_invalid_during_alloc)
$__internal_1_$__cuda_sm10x_tcgen05_guardrail_trap_phase_invalid_during_alloc:
[----:B------:R-:W-:Y:S05]  /*9e00*/  BPT.TRAP 0x1 ;  /* 0x000000040000795c */ /* 0x000fea0000300000 */
[----:B------:R-:W-:-:S04]  /*9e10*/  MOV R3, 0x0 ;  /* 0x0000000000037802 */ /* 0x000fc80000000f00 */
[----:B------:R-:W-:Y:S05]  /*9e20*/  RET.REL.NODEC R2 `(_ZN7cutlass13device_kernelINS_4gemm6kernel13GemmUniversalIN4cute5tupleIJiiiiEEENS1_10collective13CollectiveMmaINS1_35MainloopSm100TmaUmmaWarpSpecializedILi5ELi2ELi4ENS5_IJNS4_1CILi1EEESB_SB_EEEEENS5_IJNSA_ILi64EEENSA_ILi256EEENSA_ILi128EEEEEEaNS5_IJSB_llEEEaSI_NS4_8TiledMMAINS4_8MMA_AtomIJNS4_15SM100_MMA_S8_SSIaaiLi64ELi256ELNS4_4UMMA5MajorE1ELSN_1ELNSM_8SaturateE0EEEEEENS4_6LayoutISC_NS5_IJNSA_ILi0EEESS_SS_EEEEENS5_IJNS4_10UnderscoreESV_SV_EEEEENS4_13SM90_TMA_LOADENS4_14ComposedLayoutINS4_7SwizzleILi2ELi4ELi3EEENS4_18smem_ptr_flag_bitsILi8EEENSR_INS5_IJSE_NSA_ILi8EEEEEENS5_IJSB_SE_EEEEEEEvNS4_8identityESY_NSZ_INS10_ILi3ELi4ELi3EEES13_NSR_INS5_IJSG_S14_EEENS5_IJSB_SG_EEEEEEEvS19_EENS_8epilogue10collective18CollectiveEpilogueINS1G_23Sm100TmaWarpSpecializedILi4ELi2ELi32ELb0ELb0EEEJSH_NS5_IJNSR_ISE_SB_EES1L_EEEaNS5_IJlSB_lEEEaS1N_NS1G_6fusion15FusionCallbacksIS1K_NS1O_17LinearCombinationIaiaiLNS_15FloatRoundStyleE2EEESH_S1M_JEEENS4_5SM1004TMEM4LOAD26SM100_TMEM_LOAD_16dp32b32xESY_NSZ_IS11_S13_NSR_INS5_IJS14_SE_EEENS5_IJSE_SB_EEEEEEENS4_39AutoVectorizingCopyWithAssumedAlignmentILi128EEENS4_14SM90_TMA_STOREES21_S23_S23_EEEvvEEEEvNT_6ParamsE) ;  /* 0xffffff6002747950 */ /* 0x000fea0003c3ffff */
        .weak           $__internal_2_$__cuda_sm10x_tcgen05_guardrail_trap_unallocated_columns_being_dealloced
        .type           $__internal_2_$__cuda_sm10x_tcgen05_guardrail_trap_unallocated_columns_being_dealloced,@function
        .size           $__internal_2_$__cuda_sm10x_tcgen05_guardrail_trap_unallocated_columns_being_dealloced,(.L_x_173 - $__internal_2_$__cuda_sm10x_tcgen05_guardrail_trap_unallocated_columns_being_dealloced)
$__internal_2_$__cuda_sm10x_tcgen05_guardrail_trap_unallocated_columns_being_dealloced:
[----:B------:R-:W-:Y:S05]  /*9e30*/  BPT.TRAP 0x1 ;  /* 0x000000040000795c */ /* 0x000fea0000300000 */
[----:B------:R-:W-:-:S04]  /*9e40*/  HFMA2 R3, -RZ, RZ, 0, 0 ;  /* 0x00000000ff037431 */ /* 0x000fc800000001ff */
[----:B------:R-:W-:Y:S05]  /*9e50*/  RET.REL.NODEC R2 `(_ZN7cutlass13device_kernelINS_4gemm6kernel13GemmUniversalIN4cute5tupleIJiiiiEEENS1_10collective13CollectiveMmaINS1_35MainloopSm100TmaUmmaWarpSpecializedILi5ELi2ELi4ENS5_IJNS4_1CILi1EEESB_SB_EEEEENS5_IJNSA_ILi64EEENSA_ILi256EEENSA_ILi128EEEEEEaNS5_IJSB_llEEEaSI_NS4_8TiledMMAINS4_8MMA_AtomIJNS4_15SM100_MMA_S8_SSIaaiLi64ELi256ELNS4_4UMMA5MajorE1ELSN_1ELNSM_8SaturateE0EEEEEENS4_6LayoutISC_NS5_IJNSA_ILi0EEESS_SS_EEEEENS5_IJNS4_10UnderscoreESV_SV_EEEEENS4_13SM90_TMA_LOADENS4_14ComposedLayoutINS4_7SwizzleILi2ELi4ELi3EEENS4_18smem_ptr_flag_bitsILi8EEENSR_INS5_IJSE_NSA_ILi8EEEEEENS5_IJSB_SE_EEEEEEEvNS4_8identityESY_NSZ_INS10_ILi3ELi4ELi3EEES13_NSR_INS5_IJSG_S14_EEENS5_IJSB_SG_EEEEEEEvS19_EENS_8epilogue10collective18CollectiveEpilogueINS1G_23Sm100TmaWarpSpecializedILi4ELi2ELi32ELb0ELb0EEEJSH_NS5_IJNSR_ISE_SB_EES1L_EEEaNS5_IJlSB_lEEEaS1N_NS1G_6fusion15FusionCallbacksIS1K_NS1O_17LinearCombinationIaiaiLNS_15FloatRoundStyleE2EEESH_S1M_JEEENS4_5SM1004TMEM4LOAD26SM100_TMEM_LOAD_16dp32b32xESY_NSZ_IS11_S13_NSR_INS5_IJS14_SE_EEENS5_IJSE_SB_EEEEEEENS4_39AutoVectorizingCopyWithAssumedAlignmentILi128EEENS4_14SM90_TMA_STOREES21_S23_S23_EEEvvEEEEvNT_6ParamsE) ;  /* 0xffffff6002687950 */ /* 0x000fea0003c3ffff */
.L_x_172:
[----:B------:R-:W-:-:S00]  /*9e60*/  BRA `(.L_x_172) ;  /* 0xfffffffc00fc7947 */ /* 0x000fc0000383ffff */
[----:B------:R-:W-:-:S00]  /*9e70*/  NOP ;  /* 0x0000000000007918 */ /* 0x000fc00000000000 */
        /* <DEDUP_REMOVED lines=8> */
.L_x_173:


//--------------------- .nv.global.init           --------------------------
	.section	.nv.global.init,"aw",@progbits
.nv.global.init:
	.type		$str$27,@object
	.size		$str$27,($str$28 - $str$27)
$str$27:
        /*0000*/ 	.byte	0x28, 0x61, 0x64, 0x64, 0x72, 0x65, 0x73, 0x73, 0x20, 0x26, 0x20, 0x6d, 0x61, 0x73, 0x6b, 0x29
        /*0010*/ 	.byte	0x20, 0x3d, 0x3d, 0x20, 0x30, 0x00
	.type		$str$28,@object
	.size		$str$28,($str$26 - $str$28)
$str$28:
        /*0016*/ 	.byte	0x2f, 0x74, 0x6d, 0x70, 0x2f, 0x63, 0x75, 0x74, 0x6c, 0x61, 0x73, 0x73, 0x5f, 0x73, 0x77, 0x65
        /*0026*/ 	.byte	0x65, 0x70, 0x5f, 0x73, 0x72, 0x63, 0x2f, 0x69, 0x6e, 0x63, 0x6c, 0x75, 0x64, 0x65, 0x2f, 0x63
        /*0036*/ 	.byte	0x75, 0x74, 0x65, 0x2f, 0x70, 0x6f, 0x69, 0x6e, 0x74, 0x65, 0x72, 0x5f, 0x66, 0x6c, 0x61, 0x67
        /*0046*/ 	.byte	0x67, 0x65, 0x64, 0x2e, 0x68, 0x70, 0x70, 0x00
	.type		$str$26,@object
	.size		$str$26,($str$25 - $str$26)
$str$26:
        /*004e*/ 	.byte	0x2f, 0x74, 0x6d, 0x70, 0x2f, 0x63, 0x75, 0x74, 0x6c, 0x61, 0x73, 0x73, 0x5f, 0x73, 0x77, 0x65
        /*005e*/ 	.byte	0x65, 0x70, 0x5f, 0x73, 0x72, 0x63, 0x2f, 0x69, 0x6e, 0x63, 0x6c, 0x75, 0x64, 0x65, 0x2f, 0x63
        /*006e*/ 	.byte	0x75, 0x74, 0x65, 0x2f, 0x61, 0x74, 0x6f, 0x6d, 0x2f, 0x63, 0x6f, 0x70, 0x79, 0x5f, 0x74, 0x72
        /*007e*/ 	.byte	0x61, 0x69, 0x74, 0x73, 0x5f, 0x73, 0x6d, 0x31, 0x30, 0x30, 0x2e, 0x68, 0x70, 0x70, 0x00
	.type		$str$25,@object
	.size		$str$25,(__unnamed_1 - $str$25)
$str$25:
        /*008d*/ 	.byte	0x28, 0x28, 0x75, 0x69, 0x6e, 0x74, 0x33, 0x32, 0x5f, 0x74, 0x28, 0x74, 0x68, 0x72, 0x65, 0x61
        /*009d*/ 	.byte	0x64, 0x49, 0x64, 0x78, 0x2e, 0x78, 0x29, 0x20, 0x2f, 0x20, 0x33, 0x32, 0x29, 0x20, 0x25, 0x20
        /*00ad*/ 	.byte	0x34, 0x29, 0x20, 0x3d, 0x3d, 0x20, 0x28, 0x28, 0x28, 0x74, 0x6d, 0x65, 0x6d, 0x5f, 0x61, 0x64
        /*00bd*/ 	.byte	0x64, 0x72, 0x20, 0x3e, 0x3e, 0x20, 0x31, 0x36, 0x29, 0x20, 0x2f, 0x20, 0x33, 0x32, 0x29, 0x20
        /*00cd*/ 	.byte	0x25, 0x20, 0x34, 0x29, 0x00
	.type		__unnamed_1,@object
	.size		__unnamed_1,(__unnamed_2 - __unnamed_1)
__unnamed_1:
        /*00d2*/ 	.byte	0x61, 0x75, 0x74, 0x6f, 0x20, 0x63, 0x75, 0x74, 0x65, 0x3a, 0x3a, 0x61, 0x73, 0x5f, 0x70, 0x6f
        /* <DEDUP_REMOVED lines=24> */
        /*0262*/ 	.byte	0x00
	.type		__unnamed_2,@object
	.size		__unnamed_2,(__unnamed_3 - __unnamed_2)
__unnamed_2:
        /* <DEDUP_REMOVED lines=26> */
	.type		__unnamed_3,@object
	.size		__unnamed_3,(.L_3 - __unnamed_3)
__unnamed_3:
        /* <DEDUP_REMOVED lines=41> */
.L_3:


//--------------------- .nv.shared._ZN7cutlass13device_kernelINS_4gemm6kernel13GemmUniversalIN4cute5tupleIJiiiiEEENS1_10collective13CollectiveMmaINS1_35MainloopSm100TmaUmmaWarpSpecializedILi5ELi2ELi4ENS5_IJNS4_1CILi1EEESB_SB_EEEEENS5_IJNSA_ILi64EEENSA_ILi256EEENSA_ILi128EEEEEEaNS5_IJSB_llEEEaSI_NS4_8TiledMMAINS4_8MMA_AtomIJNS4_15SM100_MMA_S8_SSIaaiLi64ELi256ELNS4_4UMMA5MajorE1ELSN_1ELNSM_8SaturateE0EEEEEENS4_6LayoutISC_NS5_IJNSA_ILi0EEESS_SS_EEEEENS5_IJNS4_10UnderscoreESV_SV_EEEEENS4_13SM90_TMA_LOADENS4_14ComposedLayoutINS4_7SwizzleILi2ELi4ELi3EEENS4_18smem_ptr_flag_bitsILi8EEENSR_INS5_IJSE_NSA_ILi8EEEEEENS5_IJSB_SE_EEEEEEEvNS4_8identityESY_NSZ_INS10_ILi3ELi4ELi3EEES13_NSR_INS5_IJSG_S14_EEENS5_IJSB_SG_EEEEEEEvS19_EENS_8epilogue10collective18CollectiveEpilogueINS1G_23Sm100TmaWarpSpecializedILi4ELi2ELi32ELb0ELb0EEEJSH_NS5_IJNSR_ISE_SB_EES1L_EEEaNS5_IJlSB_lEEEaS1N_NS1G_6fusion15FusionCallbacksIS1K_NS1O_17LinearCombinationIaiaiLNS_15FloatRoundStyleE2EEESH_S1M_JEEENS4_5SM1004TMEM4LOAD26SM100_TMEM_LOAD_16dp32b32xESY_NSZ_IS11_S13_NSR_INS5_IJS14_SE_EEENS5_IJSE_SB_EEEEEEENS4_39AutoVectorizingCopyWithAssumedAlignmentILi128EEENS4_14SM90_TMA_STOREES21_S23_S23_EEEvvEEEEvNT_6ParamsE --------------------------
	.section	.nv.shared._ZN7cutlass13device_kernelINS_4gemm6kernel13GemmUniversalIN4cute5tupleIJiiiiEEENS1_10collective13CollectiveMmaINS1_35MainloopSm100TmaUmmaWarpSpecializedILi5ELi2ELi4ENS5_IJNS4_1CILi1EEESB_SB_EEEEENS5_IJNSA_ILi64EEENSA_ILi256EEENSA_ILi128EEEEEEaNS5_IJSB_llEEEaSI_NS4_8TiledMMAINS4_8MMA_AtomIJNS4_15SM100_MMA_S8_SSIaaiLi64ELi256ELNS4_4UMMA5MajorE1ELSN_1ELNSM_8SaturateE0EEEEEENS4_6LayoutISC_NS5_IJNSA_ILi0EEESS_SS_EEEEENS5_IJNS4_10UnderscoreESV_SV_EEEEENS4_13SM90_TMA_LOADENS4_14ComposedLayoutINS4_7SwizzleILi2ELi4ELi3EEENS4_18smem_ptr_flag_bitsILi8EEENSR_INS5_IJSE_NSA_ILi8EEEEEENS5_IJSB_SE_EEEEEEEvNS4_8identityESY_NSZ_INS10_ILi3ELi4ELi3EEES13_NSR_INS5_IJSG_S14_EEENS5_IJSB_SG_EEEEEEEvS19_EENS_8epilogue10collective18CollectiveEpilogueINS1G_23Sm100TmaWarpSpecializedILi4ELi2ELi32ELb0ELb0EEEJSH_NS5_IJNSR_ISE_SB_EES1L_EEEaNS5_IJlSB_lEEEaS1N_NS1G_6fusion15FusionCallbacksIS1K_NS1O_17LinearCombinationIaiaiLNS_15FloatRoundStyleE2EEESH_S1M_JEEENS4_5SM1004TMEM4LOAD26SM100_TMEM_LOAD_16dp32b32xESY_NSZ_IS11_S13_NSR_INS5_IJS14_SE_EEENS5_IJSE_SB_EEEEEEENS4_39AutoVectorizingCopyWithAssumedAlignmentILi128EEENS4_14SM90_TMA_STOREES21_S23_S23_EEEvvEEEEvNT_6ParamsE,"aw",@nobits
	.sectionflags	@""
	.align	16
	.zero		1024


//--------------------- .nv.shared.reserved.0     --------------------------
	.section	.nv.shared.reserved.0,"aw",@nobits
	.weak		__nv_reservedSMEM_offset_0_alias
	.size		__nv_reservedSMEM_offset_0_alias, 0, 64
	.other		__nv_reservedSMEM_offset_0_alias,@"STO_CUDA_RESERVED_SHARED STV_DEFAULT"
__nv_reservedSMEM_offset_0_alias:
	.zero		0
.nv.shared.reserved.0:
	.zero		64
	.weak		__nv_reservedSMEM_tcgen05_partition
	.type		__nv_reservedSMEM_tcgen05_partition,@object
	.size		__nv_reservedSMEM_tcgen05_partition,(.L_0 - __nv_reservedSMEM_tcgen05_partition)
__nv_reservedSMEM_tcgen05_partition:
	.zero		32
.L_0:


//--------------------- .nv.global                --------------------------
	.section	.nv.global,"aw",@nobits
.nv.global:
	.type		_ZN40_INTERNAL_070c1d8f_4_k_cu_da5b01c8_316174cute1_E,@object
	.size		_ZN40_INTERNAL_070c1d8f_4_k_cu_da5b01c8_316174cute1_E,(_ZN40_INTERNAL_070c1d8f_4_k_cu_da5b01c8_316174cuda3std3__45__cpo6cbeginE - _ZN40_INTERNAL_070c1d8f_4_k_cu_da5b01c8_316174cute1_E)
_ZN40_INTERNAL_070c1d8f_4_k_cu_da5b01c8_316174cute1_E:
	.zero		1
	.type		_ZN40_INTERNAL_070c1d8f_4_k_cu_da5b01c8_316174cuda3std3__45__cpo6cbeginE,@object
	.size		_ZN40_INTERNAL_070c1d8f_4_k_cu_da5b01c8_316174cuda3std3__45__cpo6cbeginE,(_ZN40_INTERNAL_070c1d8f_4_k_cu_da5b01c8_316174cuda3std3__48in_placeE - _ZN40_INTERNAL_070c1d8f_4_k_cu_da5b01c8_316174cuda3std3__45__cpo6cbeginE)
_ZN40_INTERNAL_070c1d8f_4_k_cu_da5b01c8_316174cuda3std3__45__cpo6cbeginE:
	.zero		1
	.type		_ZN40_INTERNAL_070c1d8f_4_k_cu_da5b01c8_316174cuda3std3__48in_placeE,@object
	.size		_ZN40_INTERNAL_070c1d8f_4_k_cu_da5b01c8_316174cuda3std3__48in_placeE,(_ZN40_INTERNAL_070c1d8f_4_k_cu_da5b01c8_316174cuda3std6ranges3__45__cpo9iter_moveE - _ZN40_INTERNAL_070c1d8f_4_k_cu_da5b01c8_316174cuda3std3__48in_placeE)
_ZN40_INTERNAL_070c1d8f_4_k_cu_da5b01c8_316174cuda3std3__48in_placeE:
	.zero		1
	.type		_ZN40_INTERNAL_070c1d8f_4_k_cu_da5b01c8_316174cuda3std6ranges3__45__cpo9iter_moveE,@object
	.size		_ZN40_INTERNAL_070c1d8f_4_k_cu_da5b01c8_316174cuda3std6ranges3__45__cpo9iter_moveE,(_ZN40_INTERNAL_070c1d8f_4_k_cu_da5b01c8_316174cuda3std3__45__cpo5beginE - _ZN40_INTERNAL_070c1d8f_4_k_cu_da5b01c8_316174cuda3std6ranges3__45__cpo9iter_moveE)
_ZN40_INTERNAL_070c1d8f_4_k_cu_da5b01c8_316174cuda3std6ranges3__45__cpo9iter_moveE:
	.zero		1
	.type		_ZN40_INTERNAL_070c1d8f_4_k_cu_da5b01c8_316174cuda3std3__45__cpo5beginE,@object
	.size		_ZN40_INTERNAL_070c1d8f_4_k_cu_da5b01c8_316174cuda3std3__45__cpo5beginE,(_ZN40_INTERNAL_070c1d8f_4_k_cu_da5b01c8_316174cuda3std3__442_GLOBAL__N__070c1d8f_4_k_cu_da5b01c8_316176ignoreE - _ZN40_INTERNAL_070c1d8f_4_k_cu_da5b01c8_316174cuda3std3__45__cpo5beginE)
_ZN40_INTERNAL_070c1d8f_4_k_cu_da5b01c8_316174cuda3std3__45__cpo5beginE:
	.zero		1
	.type		_ZN40_INTERNAL_070c1d8f_4_k_cu_da5b01c8_316174cuda3std3__442_GLOBAL__N__070c1d8f_4_k_cu_da5b01c8_316176ignoreE,@object
	.size		_ZN40_INTERNAL_070c1d8f_4_k_cu_da5b01c8_316174cuda3std3__442_GLOBAL__N__070c1d8f_4_k_cu_da5b01c8_316176ignoreE,(_ZN40_INTERNAL_070c1d8f_4_k_cu_da5b01c8_316174cute7productE - _ZN40_INTERNAL_070c1d8f_4_k_cu_da5b01c8_316174cuda3std3__442_GLOBAL__N__070c1d8f_4_k_cu_da5b01c8_316176ignoreE)
_ZN40_INTERNAL_070c1d8f_4_k_cu_da5b01c8_316174cuda3std3__442_GLOBAL__N__070c1d8f_4_k_cu_da5b01c8_316176ignoreE:
	.zero		1
	.type		_ZN40_INTERNAL_070c1d8f_4_k_cu_da5b01c8_316174cute7productE,@object
	.size		_ZN40_INTERNAL_070c1d8f_4_k_cu_da5b01c8_316174cute7productE,(_ZN40_INTERNAL_070c1d8f_4_k_cu_da5b01c8_316174cuda3std3__45__cpo3endE - _ZN40_INTERNAL_070c1d8f_4_k_cu_da5b01c8_316174cute7productE)
_ZN40_INTERNAL_070c1d8f_4_k_cu_da5b01c8_316174cute7productE:
	.zero		1
	.type		_ZN40_INTERNAL_070c1d8f_4_k_cu_da5b01c8_316174cuda3std3__45__cpo3endE,@object
	.size		_ZN40_INTERNAL_070c1d8f_4_k_cu_da5b01c8_316174cuda3std3__45__cpo3endE,(_ZN40_INTERNAL_070c1d8f_4_k_cu_da5b01c8_316174cuda3std3__419piecewise_constructE - _ZN40_INTERNAL_070c1d8f_4_k_cu_da5b01c8_316174cuda3std3__45__cpo3endE)
_ZN40_INTERNAL_070c1d8f_4_k_cu_da5b01c8_316174cuda3std3__45__cpo3endE:
	.zero		1
	.type		_ZN40_INTERNAL_070c1d8f_4_k_cu_da5b01c8_316174cuda3std3__419piecewise_constructE,@object
	.size		_ZN40_INTERNAL_070c1d8f_4_k_cu_da5b01c8_316174cuda3std3__419piecewise_constructE,(_ZN40_INTERNAL_070c1d8f_4_k_cu_da5b01c8_316174cuda3std3__45__cpo4cendE - _ZN40_INTERNAL_070c1d8f_4_k_cu_da5b01c8_316174cuda3std3__419piecewise_constructE)
_ZN40_INTERNAL_070c1d8f_4_k_cu_da5b01c8_316174cuda3std3__419piecewise_constructE:
	.zero		1
	.type		_ZN40_INTERNAL_070c1d8f_4_k_cu_da5b01c8_316174cuda3std3__45__cpo4cendE,@object
	.size		_ZN40_INTERNAL_070c1d8f_4_k_cu_da5b01c8_316174cuda3std3__45__cpo4cendE,(_ZN40_INTERNAL_070c1d8f_4_k_cu_da5b01c8_316174cuda3std6ranges3__45__cpo4swapE - _ZN40_INTERNAL_070c1d8f_4_k_cu_da5b01c8_316174cuda3std3__45__cpo4cendE)
_ZN40_INTERNAL_070c1d8f_4_k_cu_da5b01c8_316174cuda3std3__45__cpo4cendE:
	.zero		1
	.type		_ZN40_INTERNAL_070c1d8f_4_k_cu_da5b01c8_316174cuda3std6ranges3__45__cpo4swapE,@object
	.size		_ZN40_INTERNAL_070c1d8f_4_k_cu_da5b01c8_316174cuda3std6ranges3__45__cpo4swapE,(.L_11 - _ZN40_INTERNAL_070c1d8f_4_k_cu_da5b01c8_316174cuda3std6ranges3__45__cpo4swapE)
_ZN40_INTERNAL_070c1d8f_4_k_cu_da5b01c8_316174cuda3std6ranges3__45__cpo4swapE:
	.zero		1
.L_11:


//--------------------- .nv.constant0._ZN7cutlass13device_kernelINS_4gemm6kernel13GemmUniversalIN4cute5tupleIJiiiiEEENS1_10collective13CollectiveMmaINS1_35MainloopSm100TmaUmmaWarpSpecializedILi5ELi2ELi4ENS5_IJNS4_1CILi1EEESB_SB_EEEEENS5_IJNSA_ILi64EEENSA_ILi256EEENSA_ILi128EEEEEEaNS5_IJSB_llEEEaSI_NS4_8TiledMMAINS4_8MMA_AtomIJNS4_15SM100_MMA_S8_SSIaaiLi64ELi256ELNS4_4UMMA5MajorE1ELSN_1ELNSM_8SaturateE0EEEEEENS4_6LayoutISC_NS5_IJNSA_ILi0EEESS_SS_EEEEENS5_IJNS4_10UnderscoreESV_SV_EEEEENS4_13SM90_TMA_LOADENS4_14ComposedLayoutINS4_7SwizzleILi2ELi4ELi3EEENS4_18smem_ptr_flag_bitsILi8EEENSR_INS5_IJSE_NSA_ILi8EEEEEENS5_IJSB_SE_EEEEEEEvNS4_8identityESY_NSZ_INS10_ILi3ELi4ELi3EEES13_NSR_INS5_IJSG_S14_EEENS5_IJSB_SG_EEEEEEEvS19_EENS_8epilogue10collective18CollectiveEpilogueINS1G_23Sm100TmaWarpSpecializedILi4ELi2ELi32ELb0ELb0EEEJSH_NS5_IJNSR_ISE_SB_EES1L_EEEaNS5_IJlSB_lEEEaS1N_NS1G_6fusion15FusionCallbacksIS1K_NS1O_17LinearCombinationIaiaiLNS_15FloatRoundStyleE2EEESH_S1M_JEEENS4_5SM1004TMEM4LOAD26SM100_TMEM_LOAD_16dp32b32xESY_NSZ_IS11_S13_NSR_INS5_IJS14_SE_EEENS5_IJSE_SB_EEEEEEENS4_39AutoVectorizingCopyWithAssumedAlignmentILi128EEENS4_14SM90_TMA_STOREES21_S23_S23_EEEvvEEEEvNT_6ParamsE --------------------------
	.section	.nv.constant0._ZN7cutlass13device_kernelINS_4gemm6kernel13GemmUniversalIN4cute5tupleIJiiiiEEENS1_10collective13CollectiveMmaINS1_35MainloopSm100TmaUmmaWarpSpecializedILi5ELi2ELi4ENS5_IJNS4_1CILi1EEESB_SB_EEEEENS5_IJNSA_ILi64EEENSA_ILi256EEENSA_ILi128EEEEEEaNS5_IJSB_llEEEaSI_NS4_8TiledMMAINS4_8MMA_AtomIJNS4_15SM100_MMA_S8_SSIaaiLi64ELi256ELNS4_4UMMA5MajorE1ELSN_1ELNSM_8SaturateE0EEEEEENS4_6LayoutISC_NS5_IJNSA_ILi0EEESS_SS_EEEEENS5_IJNS4_10UnderscoreESV_SV_EEEEENS4_13SM90_TMA_LOADENS4_14ComposedLayoutINS4_7SwizzleILi2ELi4ELi3EEENS4_18smem_ptr_flag_bitsILi8EEENSR_INS5_IJSE_NSA_ILi8EEEEEENS5_IJSB_SE_EEEEEEEvNS4_8identityESY_NSZ_INS10_ILi3ELi4ELi3EEES13_NSR_INS5_IJSG_S14_EEENS5_IJSB_SG_EEEEEEEvS19_EENS_8epilogue10collective18CollectiveEpilogueINS1G_23Sm100TmaWarpSpecializedILi4ELi2ELi32ELb0ELb0EEEJSH_NS5_IJNSR_ISE_SB_EES1L_EEEaNS5_IJlSB_lEEEaS1N_NS1G_6fusion15FusionCallbacksIS1K_NS1O_17LinearCombinationIaiaiLNS_15FloatRoundStyleE2EEESH_S1M_JEEENS4_5SM1004TMEM4LOAD26SM100_TMEM_LOAD_16dp32b32xESY_NSZ_IS11_S13_NSR_INS5_IJS14_SE_EEENS5_IJSE_SB_EEEEEEENS4_39AutoVectorizingCopyWithAssumedAlignmentILi128EEENS4_14SM90_TMA_STOREES21_S23_S23_EEEvvEEEEvNT_6ParamsE,"a",@progbits
	.sectionflags	@""
	.align	4
.nv.constant0._ZN7cutlass13device_kernelINS_4gemm6kernel13GemmUniversalIN4cute5tupleIJiiiiEEENS1_10collective13CollectiveMmaINS1_35MainloopSm100TmaUmmaWarpSpecializedILi5ELi2ELi4ENS5_IJNS4_1CILi1EEESB_SB_EEEEENS5_IJNSA_ILi64EEENSA_ILi256EEENSA_ILi128EEEEEEaNS5_IJSB_llEEEaSI_NS4_8TiledMMAINS4_8MMA_AtomIJNS4_15SM100_MMA_S8_SSIaaiLi64ELi256ELNS4_4UMMA5MajorE1ELSN_1ELNSM_8SaturateE0EEEEEENS4_6LayoutISC_NS5_IJNSA_ILi0EEESS_SS_EEEEENS5_IJNS4_10UnderscoreESV_SV_EEEEENS4_13SM90_TMA_LOADENS4_14ComposedLayoutINS4_7SwizzleILi2ELi4ELi3EEENS4_18smem_ptr_flag_bitsILi8EEENSR_INS5_IJSE_NSA_ILi8EEEEEENS5_IJSB_SE_EEEEEEEvNS4_8identityESY_NSZ_INS10_ILi3ELi4ELi3EEES13_NSR_INS5_IJSG_S14_EEENS5_IJSB_SG_EEEEEEEvS19_EENS_8epilogue10collective18CollectiveEpilogueINS1G_23Sm100TmaWarpSpecializedILi4ELi2ELi32ELb0ELb0EEEJSH_NS5_IJNSR_ISE_SB_EES1L_EEEaNS5_IJlSB_lEEEaS1N_NS1G_6fusion15FusionCallbacksIS1K_NS1O_17LinearCombinationIaiaiLNS_15FloatRoundStyleE2EEESH_S1M_JEEENS4_5SM1004TMEM4LOAD26SM100_TMEM_LOAD_16dp32b32xESY_NSZ_IS11_S13_NSR_INS5_IJS14_SE_EEENS5_IJSE_SB_EEEEEEENS4_39AutoVectorizingCopyWithAssumedAlignmentILi128EEENS4_14SM90_TMA_STOREES21_S23_S23_EEEvvEEEEvNT_6ParamsE:
	.zero		2944


//--------------------- SYMBOLS --------------------------

	.type		.nv.reservedSmem.offset0,@object
	.size		.nv.reservedSmem.offset0,0x4
	.type		.nv.reservedSmem.cap,@object
	.size		.nv.reservedSmem.cap,0x4
	.type		__assertfail,@function
